def matmul_kernel(
    a_ptr,
    b_ptr,
    c_ptr,
    M,
    N,
    K,
    stride_am,
    stride_ak,
    stride_bk,
    stride_bn,
    stride_cm,
    stride_cn,
    BLOCK_M: tl.constexpr,
    BLOCK_N: tl.constexpr,
    BLOCK_K: tl.constexpr,
    GROUP_M: tl.constexpr,
):
    pid = tl.program_id(axis=0)
    num_pid_m = tl.cdiv(M, BLOCK_M)
    num_pid_n = tl.cdiv(N, BLOCK_N)
    num_pid_in_group = GROUP_M * num_pid_n
    group_id = pid // num_pid_in_group
    first_pid_m = group_id * GROUP_M
    group_size_m = min(num_pid_m - first_pid_m, GROUP_M)
    pid_m = first_pid_m + ((pid % num_pid_in_group) % group_size_m)
    pid_n = (pid % num_pid_in_group) // group_size_m

    offs_am = (pid_m * BLOCK_M + tl.arange(0, BLOCK_M)) % M
    offs_bn = (pid_n * BLOCK_N + tl.arange(0, BLOCK_N)) % N
    offs_k = tl.arange(0, BLOCK_K)
    a_ptrs = a_ptr + offs_am[:, None] * stride_am + offs_k[None, :] * stride_ak
    b_ptrs = b_ptr + offs_k[:, None] * stride_bk + offs_bn[None, :] * stride_bn

    acc = tl.zeros((BLOCK_M, BLOCK_N), dtype=tl.float32)
    for kk in range(0, tl.cdiv(K, BLOCK_K)):
        a = tl.load(a_ptrs, mask=offs_k[None, :] < K - kk * BLOCK_K, other=0.0)
        b = tl.load(b_ptrs, mask=offs_k[:, None] < K - kk * BLOCK_K, other=0.0)
        acc = tl.dot(a, b, acc)
        a_ptrs += BLOCK_K * stride_ak
        b_ptrs += BLOCK_K * stride_bk

    c = acc.to(c_ptr.dtype.element_ty)
    offs_cm = pid_m * BLOCK_M + tl.arange(0, BLOCK_M)
    offs_cn = pid_n * BLOCK_N + tl.arange(0, BLOCK_N)
    c_ptrs = c_ptr + offs_cm[:, None] * stride_cm + offs_cn[None, :] * stride_cn
    mask = (offs_cm[:, None] < M) & (offs_cn[None, :] < N)
    tl.store(c_ptrs, c, mask=mask)

# config = {"BLOCK_K": 64, "BLOCK_M": 128, "BLOCK_N": 64, "GROUP_M": 8, "arch": "sm_80", "dtype": "fp32", "num_ctas": 1, "num_stages": 5, "num_warps": 4}
# arch = sm_80


// ===== COMPILED SASS (sm_80) =====

	.target	sm_80

	.elftype	@"ET_EXEC"


//--------------------- .note.nv.tkinfo           --------------------------
	.section	.note.nv.tkinfo,"",@"SHT_NOTE"
	.sectionflags	@"SHF_NOTE_NV_TKINFO"
	.tkinfo
        /*0018*/ 	.word	0x00000002
        /*0030*/ 	.string	""
        /*0030*/ 	.string	"ptxas"
        /*0030*/ 	.string	"Cuda compilation tools, release 13.0, V13.0.88"
        /*0030*/ 	.string	"Build cuda_13.0.r13.0/compiler.36424714_0"
        /*0030*/ 	.string	"-v  -suppress-debug-info  -lineinfo  -arch sm_80 "



//--------------------- .note.nv.cuinfo           --------------------------
	.section	.note.nv.cuinfo,"",@"SHT_NOTE"
	.sectionflags	@"SHF_NOTE_NV_CUINFO"
        /*0018*/ 	.short	0x0002
        /*001a*/ 	.short	0x0050
        /*001c*/ 	.short	0x0082
	.zero		2


//--------------------- .nv.info                  --------------------------
	.section	.nv.info,"",@"SHT_CUDA_INFO"
	.align	4


	//----- nvinfo : EIATTR_REGCOUNT
	.align		4
        /*0000*/ 	.byte	0x04, 0x2f
        /*0002*/ 	.short	(.L_1 - .L_0)
	.align		4
.L_0:
        /*0004*/ 	.word	index@(matmul_kernel)
        /*0008*/ 	.word	0x000000ff


	//----- nvinfo : EIATTR_FRAME_SIZE
	.align		4
.L_1:
        /*000c*/ 	.byte	0x04, 0x11
        /*000e*/ 	.short	(.L_3 - .L_2)
	.align		4
.L_2:
        /*0010*/ 	.word	index@(matmul_kernel)
        /*0014*/ 	.word	0x00000100


	//----- nvinfo : EIATTR_MIN_STACK_SIZE
	.align		4
.L_3:
        /*0018*/ 	.byte	0x04, 0x12
        /*001a*/ 	.short	(.L_5 - .L_4)
	.align		4
.L_4:
        /*001c*/ 	.word	index@(matmul_kernel)
        /*0020*/ 	.word	0x00000100
.L_5:


//--------------------- .nv.info.matmul_kernel    --------------------------
	.section	.nv.info.matmul_kernel,"",@"SHT_CUDA_INFO"
	.sectionflags	@""
	.align	4


	//----- nvinfo : EIATTR_CUDA_API_VERSION
	.align		4
        /*0000*/ 	.byte	0x04, 0x37
        /*0002*/ 	.short	(.L_7 - .L_6)
.L_6:
        /*0004*/ 	.word	0x00000082


	//----- nvinfo : EIATTR_SW2861232_WAR
	.align		4
.L_7:
        /*0008*/ 	.byte	0x01, 0x35
	.zero		2


	//----- nvinfo : EIATTR_PARAM_CBANK
	.align		4
        /*000c*/ 	.byte	0x04, 0x0a
        /*000e*/ 	.short	(.L_9 - .L_8)
	.align		4
.L_8:
        /*0010*/ 	.word	index@(.nv.constant0.matmul_kernel)
        /*0014*/ 	.short	0x0160
        /*0016*/ 	.short	0x0050


	//----- nvinfo : EIATTR_CBANK_PARAM_SIZE
	.align		4
.L_9:
        /*0018*/ 	.byte	0x03, 0x19
        /*001a*/ 	.short	0x0050


	//----- nvinfo : EIATTR_KPARAM_INFO
	.align		4
        /*001c*/ 	.byte	0x04, 0x17
        /*001e*/ 	.short	(.L_11 - .L_10)
.L_10:
        /*0020*/ 	.word	0x00000000
        /*0024*/ 	.short	0x000d
        /*0026*/ 	.short	0x0048
        /*0028*/ 	.byte	0x00, 0xf4, 0x21, 0x00


	//----- nvinfo : EIATTR_KPARAM_INFO
	.align		4
.L_11:
        /*002c*/ 	.byte	0x04, 0x17
        /*002e*/ 	.short	(.L_13 - .L_12)
.L_12:
        /*0030*/ 	.word	0x00000000
        /*0034*/ 	.short	0x000c
        /*0036*/ 	.short	0x0040
        /*0038*/ 	.byte	0x00, 0xf4, 0x21, 0x00


	//----- nvinfo : EIATTR_KPARAM_INFO
	.align		4
.L_13:
        /*003c*/ 	.byte	0x04, 0x17
        /*003e*/ 	.short	(.L_15 - .L_14)
.L_14:
        /*0040*/ 	.word	0x00000000
        /*0044*/ 	.short	0x000b
        /*0046*/ 	.short	0x0038
        /*0048*/ 	.byte	0x00, 0xf0, 0x11, 0x00


	//----- nvinfo : EIATTR_KPARAM_INFO
	.align		4
.L_15:
        /*004c*/ 	.byte	0x04, 0x17
        /*004e*/ 	.short	(.L_17 - .L_16)
.L_16:
        /*0050*/ 	.word	0x00000000
        /*0054*/ 	.short	0x000a
        /*0056*/ 	.short	0x0034
        /*0058*/ 	.byte	0x00, 0xf0, 0x11, 0x00


	//----- nvinfo : EIATTR_KPARAM_INFO
	.align		4
.L_17:
        /*005c*/ 	.byte	0x04, 0x17
        /*005e*/ 	.short	(.L_19 - .L_18)
.L_18:
        /*0060*/ 	.word	0x00000000
        /*0064*/ 	.short	0x0009
        /*0066*/ 	.short	0x0030
        /*0068*/ 	.byte	0x00, 0xf0, 0x11, 0x00


	//----- nvinfo : EIATTR_KPARAM_INFO
	.align		4
.L_19:
        /*006c*/ 	.byte	0x04, 0x17
        /*006e*/ 	.short	(.L_21 - .L_20)
.L_20:
        /*0070*/ 	.word	0x00000000
        /*0074*/ 	.short	0x0008
        /*0076*/ 	.short	0x002c
        /*0078*/ 	.byte	0x00, 0xf0, 0x11, 0x00


	//----- nvinfo : EIATTR_KPARAM_INFO
	.align		4
.L_21:
        /*007c*/ 	.byte	0x04, 0x17
        /*007e*/ 	.short	(.L_23 - .L_22)
.L_22:
        /*0080*/ 	.word	0x00000000
        /*0084*/ 	.short	0x0007
        /*0086*/ 	.short	0x0028
        /*0088*/ 	.byte	0x00, 0xf0, 0x11, 0x00


	//----- nvinfo : EIATTR_KPARAM_INFO
	.align		4
.L_23:
        /*008c*/ 	.byte	0x04, 0x17
        /*008e*/ 	.short	(.L_25 - .L_24)
.L_24:
        /*0090*/ 	.word	0x00000000
        /*0094*/ 	.short	0x0006
        /*0096*/ 	.short	0x0024
        /*0098*/ 	.byte	0x00, 0xf0, 0x11, 0x00


	//----- nvinfo : EIATTR_KPARAM_INFO
	.align		4
.L_25:
        /*009c*/ 	.byte	0x04, 0x17
        /*009e*/ 	.short	(.L_27 - .L_26)
.L_26:
        /*00a0*/ 	.word	0x00000000
        /*00a4*/ 	.short	0x0005
        /*00a6*/ 	.short	0x0020
        /*00a8*/ 	.byte	0x00, 0xf0, 0x11, 0x00


	//----- nvinfo : EIATTR_KPARAM_INFO
	.align		4
.L_27:
        /*00ac*/ 	.byte	0x04, 0x17
        /*00ae*/ 	.short	(.L_29 - .L_28)
.L_28:
        /*00b0*/ 	.word	0x00000000
        /*00b4*/ 	.short	0x0004
        /*00b6*/ 	.short	0x001c
        /*00b8*/ 	.byte	0x00, 0xf0, 0x11, 0x00


	//----- nvinfo : EIATTR_KPARAM_INFO
	.align		4
.L_29:
        /*00bc*/ 	.byte	0x04, 0x17
        /*00be*/ 	.short	(.L_31 - .L_30)
.L_30:
        /*00c0*/ 	.word	0x00000000
        /*00c4*/ 	.short	0x0003
        /*00c6*/ 	.short	0x0018
        /*00c8*/ 	.byte	0x00, 0xf0, 0x11, 0x00


	//----- nvinfo : EIATTR_KPARAM_INFO
	.align		4
.L_31:
        /*00cc*/ 	.byte	0x04, 0x17
        /*00ce*/ 	.short	(.L_33 - .L_32)
.L_32:
        /*00d0*/ 	.word	0x00000000
        /*00d4*/ 	.short	0x0002
        /*00d6*/ 	.short	0x0010
        /*00d8*/ 	.byte	0x00, 0xf4, 0x21, 0x00


	//----- nvinfo : EIATTR_KPARAM_INFO
	.align		4
.L_33:
        /*00dc*/ 	.byte	0x04, 0x17
        /*00de*/ 	.short	(.L_35 - .L_34)
.L_34:
        /*00e0*/ 	.word	0x00000000
        /*00e4*/ 	.short	0x0001
        /*00e6*/ 	.short	0x0008
        /*00e8*/ 	.byte	0x00, 0xf4, 0x21, 0x00


	//----- nvinfo : EIATTR_KPARAM_INFO
	.align		4
.L_35:
        /*00ec*/ 	.byte	0x04, 0x17
        /*00ee*/ 	.short	(.L_37 - .L_36)
.L_36:
        /*00f0*/ 	.word	0x00000000
        /*00f4*/ 	.short	0x0000
        /*00f6*/ 	.short	0x0000
        /*00f8*/ 	.byte	0x00, 0xf4, 0x21, 0x00


	//----- nvinfo : EIATTR_MAXREG_COUNT
	.align		4
.L_37:
        /*00fc*/ 	.byte	0x03, 0x1b
        /*00fe*/ 	.short	0x00ff


	//----- nvinfo : EIATTR_NUM_BARRIERS
	.align		4
        /*0100*/ 	.byte	0x02, 0x4c
        /*0102*/ 	.byte	0x01
	.zero		1


	//----- nvinfo : EIATTR_ANNOTATIONS
	.align		4
        /*0104*/ 	.byte	0x04, 0x55
        /*0106*/ 	.short	(.L_39 - .L_38)


	//   ....[0]....
.L_38:
        /*0108*/ 	.word	0x00000001
        /*010c*/ 	.byte	0x10, 0x0c, 0x00, 0x00, 0x01, 0x00, 0x00, 0x00, 0xb0, 0x82, 0x00, 0x00, 0x01, 0x00, 0x00, 0x00
        /* <DEDUP_REMOVED lines=63> */
        /*050c*/ 	.byte	0x30, 0xe3, 0x00, 0x00


	//----- nvinfo : EIATTR_MERCURY_ISA_VERSION
	.align		4
.L_39:
        /*0510*/ 	.byte	0x03, 0x5f
        /*0512*/ 	.short	0x0000


	//----- nvinfo : EIATTR_EXIT_INSTR_OFFSETS
	.align		4
        /*0514*/ 	.byte	0x04, 0x1c
        /*0516*/ 	.short	(.L_41 - .L_40)


	//   ....[0]....
.L_40:
        /*0518*/ 	.word	0x000101f0


	//   ....[1]....
        /*051c*/ 	.word	0x00010210


	//----- nvinfo : EIATTR_REQNTID
	.align		4
.L_41:
        /*0520*/ 	.byte	0x04, 0x10
        /*0522*/ 	.short	(.L_43 - .L_42)
.L_42:
        /*0524*/ 	.word	0x00000080
        /*0528*/ 	.word	0x00000001
        /*052c*/ 	.word	0x00000001
.L_43:


//--------------------- .nv.callgraph             --------------------------
	.section	.nv.callgraph,"",@"SHT_CUDA_CALLGRAPH"
	.align	4
	.sectionentsize	8
	.align		4
        /*0000*/ 	.word	0x00000000
	.align		4
        /*0004*/ 	.word	0xffffffff
	.align		4
        /*0008*/ 	.word	0x00000000
	.align		4
        /*000c*/ 	.word	0xfffffffe
	.align		4
        /*0010*/ 	.word	0x00000000
	.align		4
        /*0014*/ 	.word	0xfffffffd
	.align		4
        /*0018*/ 	.word	0x00000000
	.align		4
        /*001c*/ 	.word	0xfffffffc


//--------------------- .nv.rel.action            --------------------------
	.section	.nv.rel.action,"",@"SHT_CUDA_RELOCINFO"
	.align	8
	.sectionentsize	8
        /*0000*/ 	.byte	0x73, 0x00, 0x00, 0x00, 0x00, 0x00, 0x00, 0x00, 0x00, 0x00, 0x00, 0x11, 0x25, 0x00, 0x05, 0x36


//--------------------- .nv.constant0.matmul_kernel --------------------------
	.section	.nv.constant0.matmul_kernel,"a",@progbits
	.sectionflags	@""
	.align	4
.nv.constant0.matmul_kernel:
	.zero		432


//--------------------- .text.matmul_kernel       --------------------------
	.section	.text.matmul_kernel,"ax",@progbits
	.sectioninfo	@"SHI_REGISTERS=255"
	.align	128
        .global         matmul_kernel
        .type           matmul_kernel,@function
        .size           matmul_kernel,(.L_x_4 - matmul_kernel)
        .other          matmul_kernel,@"STO_CUDA_ENTRY STV_DEFAULT"
matmul_kernel:
.text.matmul_kernel:
[----:B------:R-:W-:-:S03]  /*0000*/  IMAD.MOV.U32 R1, RZ, RZ, c[0x0][0x28] ;  /* 0x00000a00ff017624 */ /* 0x000fc600078e00ff */
[----:B------:R-:W-:Y:S01]  /*0010*/  IMAD.MOV.U32 R0, RZ, RZ, c[0x0][0x17c] ;  /* 0x00005f00ff007624 */ /* 0x000fe200078e00ff */
[----:B------:R-:W1:Y:S01]  /*0020*/  S2R R5, SR_CTAID.X ;  /* 0x0000000000057919 */ /* 0x000e620000002500 */
[----:B------:R-:W-:Y:S01]  /*0030*/  IADD3 R1, R1, -0x100, RZ ;  /* 0xffffff0001017810 */ /* 0x000fe20007ffe0ff */
[----:B------:R-:W-:Y:S01]  /*0040*/  IMAD.MOV.U32 R235, RZ, RZ, c[0x0][0x188] ;  /* 0x00006200ffeb7624 */ /* 0x000fe200078e00ff */
[----:B------:R-:W-:Y:S01]  /*0050*/  ULDC.64 UR4, c[0x0][0x118] ;  /* 0x0000460000047ab9 */ /* 0x000fe20000000a00 */
[----:B------:R-:W-:Y:S01]  /*0060*/  IADD3 R0, R0, 0x3f, RZ ;  /* 0x0000003f00007810 */ /* 0x000fe20007ffe0ff */
[----:B------:R-:W2:Y:S01]  /*0070*/  S2R R238, SR_TID.X ;  /* 0x0000000000ee7919 */ /* 0x000ea20000002100 */
[C---:B------:R-:W-:Y:S02]  /*0080*/  IMAD.SHL.U32 R59, R235.reuse, 0x4, RZ ;  /* 0x00000004eb3b7824 */ /* 0x040fe400078e00ff */
[----:B------:R-:W-:Y:S01]  /*0090*/  SHF.R.S32.HI R3, RZ, 0x1f, R0 ;  /* 0x0000001fff037819 */ /* 0x000fe20000011400 */
[----:B------:R-:W-:-:S02]  /*00a0*/  IMAD R51, R235, 0xc, RZ ;  /* 0x0000000ceb337824 */ /* 0x000fc400078e02ff */
[----:B------:R-:W-:Y:S01]  /*00b0*/  IMAD.SHL.U32 R61, R235, 0x2, RZ ;  /* 0x00000002eb3d7824 */ /* 0x000fe200078e00ff */
[----:B------:R-:W-:Y:S01]  /*00c0*/  LEA.HI R3, R3, R0, RZ, 0x6 ;  /* 0x0000000003037211 */ /* 0x000fe200078f30ff */
[C---:B------:R-:W-:Y:S02]  /*00d0*/  IMAD R60, R235.reuse, 0x3, RZ ;  /* 0x00000003eb3c7824 */ /* 0x040fe400078e02ff */
[C---:B------:R-:W-:Y:S01]  /*00e0*/  IMAD R43, R235.reuse, 0x14, RZ ;  /* 0x00000014eb2b7824 */ /* 0x040fe200078e02ff */
[----:B------:R-:W-:Y:S01]  /*00f0*/  SHF.R.S32.HI R3, RZ, 0x6, R3 ;  /* 0x00000006ff037819 */ /* 0x000fe20000011403 */
[C---:B------:R-:W-:Y:S02]  /*0100*/  IMAD R39, R235.reuse, 0x18, RZ ;  /* 0x00000018eb277824 */ /* 0x040fe400078e02ff */
[----:B------:R-:W-:Y:S02]  /*0110*/  IMAD R58, R235, 0x5, RZ ;  /* 0x00000005eb3a7824 */ /* 0x000fe400078e02ff */
[----:B------:R-:W-:-:S02]  /*0120*/  IMAD.SHL.U32 R4, R3, 0x8, RZ ;  /* 0x0000000803047824 */ /* 0x000fc400078e00ff */
[C---:B------:R-:W-:Y:S01]  /*0130*/  IMAD R35, R235.reuse, 0x1c, RZ ;  /* 0x0000001ceb237824 */ /* 0x040fe200078e02ff */
[----:B-1----:R-:W-:Y:S01]  /*0140*/  IABS R8, R5 ;  /* 0x0000000500087213 */ /* 0x002fe20000000000 */
[C---:B------:R-:W-:Y:S01]  /*0150*/  IMAD R57, R235.reuse, 0x6, RZ ;  /* 0x00000006eb397824 */ /* 0x040fe200078e02ff */
[-C--:B------:R-:W-:Y:S01]  /*0160*/  IABS R7, R4.reuse ;  /* 0x0000000400077213 */ /* 0x080fe20000000000 */
[C---:B------:R-:W-:Y:S01]  /*0170*/  IMAD R56, R235.reuse, 0x7, RZ ;  /* 0x00000007eb387824 */ /* 0x040fe200078e02ff */
[----:B------:R-:W-:Y:S01]  /*0180*/  IABS R10, R4 ;  /* 0x00000004000a7213 */ /* 0x000fe20000000000 */
[C---:B------:R-:W-:Y:S01]  /*0190*/  IMAD R27, R235.reuse, 0x24, RZ ;  /* 0x00000024eb1b7824 */ /* 0x040fe200078e02ff */
[----:B------:R-:W1:Y:S01]  /*01a0*/  I2F.RP R0, R7 ;  /* 0x0000000700007306 */ /* 0x000e620000209400 */
[C---:B--2---:R-:W-:Y:S01]  /*01b0*/  LOP3.LUT R13, R238.reuse, 0x7f, RZ, 0xc0, !PT ;  /* 0x0000007fee0d7812 */ /* 0x044fe200078ec0ff */
[C---:B------:R-:W-:Y:S01]  /*01c0*/  IMAD.SHL.U32 R55, R235.reuse, 0x8, RZ ;  /* 0x00000008eb377824 */ /* 0x040fe200078e00ff */
[----:B------:R-:W-:Y:S01]  /*01d0*/  LOP3.LUT R251, R238, 0x3f, RZ, 0xc0, !PT ;  /* 0x0000003feefb7812 */ /* 0x000fe200078ec0ff */
[----:B------:R-:W-:-:S02]  /*01e0*/  IMAD R23, R235, 0x28, RZ ;  /* 0x00000028eb177824 */ /* 0x000fc400078e02ff */
[C---:B------:R-:W-:Y:S02]  /*01f0*/  IMAD R54, R235.reuse, 0x9, RZ ;  /* 0x00000009eb367824 */ /* 0x040fe400078e02ff */
[C---:B------:R-:W-:Y:S02]  /*0200*/  IMAD R19, R235.reuse, 0x2c, RZ ;  /* 0x0000002ceb137824 */ /* 0x040fe400078e02ff */
[C---:B------:R-:W-:Y:S02]  /*0210*/  IMAD R53, R235.reuse, 0xa, RZ ;  /* 0x0000000aeb357824 */ /* 0x040fe400078e02ff */
[C---:B------:R-:W-:Y:S02]  /*0220*/  IMAD R17, R235.reuse, 0x30, RZ ;  /* 0x00000030eb117824 */ /* 0x040fe400078e02ff */
[C---:B------:R-:W-:Y:S01]  /*0230*/  IMAD R52, R235.reuse, 0xb, RZ ;  /* 0x0000000beb347824 */ /* 0x040fe200078e02ff */
[----:B-1----:R-:W1:Y:S01]  /*0240*/  MUFU.RCP R0, R0 ;  /* 0x0000000000007308 */ /* 0x002e620000001000 */
[----:B------:R-:W-:-:S02]  /*0250*/  IMAD R16, R235, 0x34, RZ ;  /* 0x00000034eb107824 */ /* 0x000fc400078e02ff */
[C---:B------:R-:W-:Y:S02]  /*0260*/  IMAD R15, R235.reuse, 0x38, RZ ;  /* 0x00000038eb0f7824 */ /* 0x040fe400078e02ff */
[C---:B------:R-:W-:Y:S02]  /*0270*/  IMAD R50, R235.reuse, 0xd, RZ ;  /* 0x0000000deb327824 */ /* 0x040fe400078e02ff */
[C---:B------:R-:W-:Y:S02]  /*0280*/  IMAD R243, R235.reuse, 0x3c, RZ ;  /* 0x0000003cebf37824 */ /* 0x040fe400078e02ff */
[C---:B------:R-:W-:Y:S02]  /*0290*/  IMAD R49, R235.reuse, 0xe, RZ ;  /* 0x0000000eeb317824 */ /* 0x040fe400078e02ff */
[C---:B------:R-:W-:Y:S02]  /*02a0*/  IMAD R48, R235.reuse, 0xf, RZ ;  /* 0x0000000feb307824 */ /* 0x040fe400078e02ff */
[----:B------:R-:W-:-:S02]  /*02b0*/  IMAD R145, R235, 0x44, RZ ;  /* 0x00000044eb917824 */ /* 0x000fc400078e02ff */
[C---:B------:R-:W-:Y:S01]  /*02c0*/  IMAD.SHL.U32 R47, R235.reuse, 0x10, RZ ;  /* 0x00000010eb2f7824 */ /* 0x040fe200078e00ff */
[----:B-1----:R-:W-:Y:S01]  /*02d0*/  IADD3 R2, R0, 0xffffffe, RZ ;  /* 0x0ffffffe00027810 */ /* 0x002fe20007ffe0ff */
[----:B------:R-:W-:Y:S02]  /*02e0*/  IMAD.MOV R0, RZ, RZ, -R10 ;  /* 0x000000ffff007224 */ /* 0x000fe400078e0a0a */
[C---:B------:R-:W-:Y:S01]  /*02f0*/  IMAD R177, R235.reuse, 0x48, RZ ;  /* 0x00000048ebb17824 */ /* 0x040fe200078e02ff */
[----:B------:R1:W2:Y:S01]  /*0300*/  F2I.FTZ.U32.TRUNC.NTZ R3, R2 ;  /* 0x0000000200037305 */ /* 0x0002a2000021f000 */
[C---:B------:R-:W-:Y:S02]  /*0310*/  IMAD R46, R235.reuse, 0x11, RZ ;  /* 0x00000011eb2e7824 */ /* 0x040fe400078e02ff */
[C---:B------:R-:W-:Y:S02]  /*0320*/  IMAD R209, R235.reuse, 0x4c, RZ ;  /* 0x0000004cebd17824 */ /* 0x040fe400078e02ff */
[----:B------:R-:W-:-:S02]  /*0330*/  IMAD R45, R235, 0x12, RZ ;  /* 0x00000012eb2d7824 */ /* 0x000fc400078e02ff */
[C---:B------:R-:W-:Y:S02]  /*0340*/  IMAD R115, R235.reuse, 0x50, RZ ;  /* 0x00000050eb737824 */ /* 0x040fe400078e02ff */
[----:B-1----:R-:W-:Y:S02]  /*0350*/  IMAD.MOV.U32 R2, RZ, RZ, RZ ;  /* 0x000000ffff027224 */ /* 0x002fe400078e00ff */
[C---:B------:R-:W-:Y:S02]  /*0360*/  IMAD R44, R235.reuse, 0x13, RZ ;  /* 0x00000013eb2c7824 */ /* 0x040fe400078e02ff */
[C---:B------:R-:W-:Y:S02]  /*0370*/  IMAD R147, R235.reuse, 0x54, RZ ;  /* 0x00000054eb937824 */ /* 0x040fe400078e02ff */
[----:B------:R-:W-:Y:S02]  /*0380*/  IMAD R179, R235, 0x58, RZ ;  /* 0x00000058ebb37824 */ /* 0x000fe400078e02ff */
[----:B--2---:R-:W-:-:S02]  /*0390*/  IMAD.MOV R6, RZ, RZ, -R3 ;  /* 0x000000ffff067224 */ /* 0x004fc400078e0a03 */
[----:B------:R-:W-:Y:S02]  /*03a0*/  IMAD R42, R235, 0x15, RZ ;  /* 0x00000015eb2a7824 */ /* 0x000fe400078e02ff */
[----:B------:R-:W-:Y:S02]  /*03b0*/  IMAD R9, R6, R7, RZ ;  /* 0x0000000706097224 */ /* 0x000fe400078e02ff */
[----:B------:R-:W-:Y:S02]  /*03c0*/  IMAD.MOV.U32 R6, RZ, RZ, R8 ;  /* 0x000000ffff067224 */ /* 0x000fe400078e0008 */
[----:B------:R-:W-:-:S04]  /*03d0*/  IMAD.HI.U32 R3, R3, R9, R2 ;  /* 0x0000000903037227 */ /* 0x000fc800078e0002 */
[----:B------:R-:W-:Y:S02]  /*03e0*/  IMAD R211, R235, 0x5c, RZ ;  /* 0x0000005cebd37824 */ /* 0x000fe400078e02ff */
[----:B------:R-:W-:-:S04]  /*03f0*/  IMAD.HI.U32 R3, R3, R6, RZ ;  /* 0x0000000603037227 */ /* 0x000fc800078e00ff */
[----:B------:R-:W-:Y:S02]  /*0400*/  IMAD R0, R3, R0, R6 ;  /* 0x0000000003007224 */ /* 0x000fe400078e0206 */
[C---:B------:R-:W-:Y:S02]  /*0410*/  IMAD R41, R235.reuse, 0x16, RZ ;  /* 0x00000016eb297824 */ /* 0x040fe400078e02ff */
[----:B------:R-:W-:Y:S01]  /*0420*/  IMAD R117, R235, 0x60, RZ ;  /* 0x00000060eb757824 */ /* 0x000fe200078e02ff */
[----:B------:R-:W-:Y:S01]  /*0430*/  ISETP.GT.U32.AND P1, PT, R7, R0, PT ;  /* 0x000000000700720c */ /* 0x000fe20003f24070 */
[C---:B------:R-:W-:Y:S02]  /*0440*/  IMAD R40, R235.reuse, 0x17, RZ ;  /* 0x00000017eb287824 */ /* 0x040fe400078e02ff */
[C---:B------:R-:W-:Y:S02]  /*0450*/  IMAD R149, R235.reuse, 0x64, RZ ;  /* 0x00000064eb957824 */ /* 0x040fe400078e02ff */
[----:B------:R-:W-:-:S02]  /*0460*/  IMAD R181, R235, 0x68, RZ ;  /* 0x00000068ebb57824 */ /* 0x000fc400078e02ff */
[C---:B------:R-:W-:Y:S02]  /*0470*/  IMAD R38, R235.reuse, 0x19, RZ ;  /* 0x00000019eb267824 */ /* 0x040fe400078e02ff */
[----:B------:R-:W-:Y:S02]  /*0480*/  IMAD R213, R235, 0x6c, RZ ;  /* 0x0000006cebd57824 */ /* 0x000fe400078e02ff */
[----:B------:R-:W-:Y:S02]  /*0490*/  IMAD.MOV.U32 R14, RZ, RZ, c[0x0][0x180] ;  /* 0x00006000ff0e7624 */ /* 0x000fe400078e00ff */
[----:B------:R-:W-:Y:S01]  /*04a0*/  @!P1 IMAD.IADD R0, R0, 0x1, -R7 ;  /* 0x0000000100009824 */ /* 0x000fe200078e0a07 */
[----:B------:R-:W-:Y:S01]  /*04b0*/  @!P1 IADD3 R3, R3, 0x1, RZ ;  /* 0x0000000103039810 */ /* 0x000fe20007ffe0ff */
[C---:B------:R-:W-:Y:S01]  /*04c0*/  IMAD R37, R235.reuse, 0x1a, RZ ;  /* 0x0000001aeb257824 */ /* 0x040fe200078e02ff */
[----:B------:R-:W-:Y:S01]  /*04d0*/  ISETP.NE.AND P1, PT, R4, RZ, PT ;  /* 0x000000ff0400720c */ /* 0x000fe20003f25270 */
[C---:B------:R-:W-:Y:S01]  /*04e0*/  IMAD R119, R235.reuse, 0x70, RZ ;  /* 0x00000070eb777824 */ /* 0x040fe200078e02ff */
[----:B------:R-:W-:Y:S01]  /*04f0*/  ISETP.GE.U32.AND P0, PT, R0, R7, PT ;  /* 0x000000070000720c */ /* 0x000fe20003f06070 */
[----:B------:R-:W-:Y:S01]  /*0500*/  IMAD R36, R235, 0x1b, RZ ;  /* 0x0000001beb247824 */ /* 0x000fe200078e02ff */
[----:B------:R-:W-:Y:S01]  /*0510*/  LOP3.LUT R0, R5, R4, RZ, 0x3c, !PT ;  /* 0x0000000405007212 */ /* 0x000fe200078e3cff */
[C---:B------:R-:W-:Y:S01]  /*0520*/  IMAD R151, R235.reuse, 0x74, RZ ;  /* 0x00000074eb977824 */ /* 0x040fe200078e02ff */
[----:B------:R-:W-:Y:S01]  /*0530*/  IADD3 R237, R14, -0x51, RZ ;  /* 0xffffffaf0eed7810 */ /* 0x000fe20007ffe0ff */
[----:B------:R-:W-:Y:S01]  /*0540*/  IMAD R183, R235, 0x78, RZ ;  /* 0x00000078ebb77824 */ /* 0x000fe200078e02ff */
[----:B------:R-:W-:Y:S01]  /*0550*/  ISETP.GE.AND P2, PT, R0, RZ, PT ;  /* 0x000000ff0000720c */ /* 0x000fe20003f46270 */
[----:B------:R-:W-:-:S02]  /*0560*/  IMAD.MOV.U32 R0, RZ, RZ, c[0x0][0x178] ;  /* 0x00005e00ff007624 */ /* 0x000fc400078e00ff */
[C---:B------:R-:W-:Y:S02]  /*0570*/  IMAD R34, R235.reuse, 0x1d, RZ ;  /* 0x0000001deb227824 */ /* 0x040fe400078e02ff */
[C---:B------:R-:W-:Y:S01]  /*0580*/  IMAD R215, R235.reuse, 0x7c, RZ ;  /* 0x0000007cebd77824 */ /* 0x040fe200078e02ff */
[----:B------:R-:W-:Y:S01]  /*0590*/  IADD3 R0, R0, 0x7f, RZ ;  /* 0x0000007f00007810 */ /* 0x000fe20007ffe0ff */
[----:B------:R-:W-:Y:S01]  /*05a0*/  IMAD R33, R235, 0x1e, RZ ;  /* 0x0000001eeb217824 */ /* 0x000fe200078e02ff */
[----:B------:R-:W-:Y:S01]  /*05b0*/  @P0 IADD3 R3, R3, 0x1, RZ ;  /* 0x0000000103030810 */ /* 0x000fe20007ffe0ff */
[C---:B------:R-:W-:Y:S02]  /*05c0*/  IMAD R32, R235.reuse, 0x1f, RZ ;  /* 0x0000001feb207824 */ /* 0x040fe400078e02ff */
[C---:B------:R-:W-:Y:S02]  /*05d0*/  IMAD R153, R235.reuse, 0x84, RZ ;  /* 0x00000084eb997824 */ /* 0x040fe400078e02ff */
[----:B------:R-:W-:Y:S01]  /*05e0*/  IMAD.MOV.U32 R2, RZ, RZ, R3 ;  /* 0x000000ffff027224 */ /* 0x000fe200078e0003 */
[----:B------:R-:W-:Y:S01]  /*05f0*/  SHF.R.S32.HI R3, RZ, 0x1f, R0 ;  /* 0x0000001fff037819 */ /* 0x000fe20000011400 */
[----:B------:R-:W-:-:S02]  /*0600*/  IMAD R185, R235, 0x88, RZ ;  /* 0x00000088ebb97824 */ /* 0x000fc400078e02ff */
[----:B------:R-:W-:Y:S01]  /*0610*/  @!P2 IMAD.MOV R2, RZ, RZ, -R2 ;  /* 0x000000ffff02a224 */ /* 0x000fe200078e0a02 */
[----:B------:R-:W-:Y:S01]  /*0620*/  @!P1 LOP3.LUT R2, RZ, R4, RZ, 0x33, !PT ;  /* 0x00000004ff029212 */ /* 0x000fe200078e33ff */
[----:B------:R-:W-:Y:S01]  /*0630*/  IMAD R30, R235, 0x21, RZ ;  /* 0x00000021eb1e7824 */ /* 0x000fe200078e02ff */
[----:B------:R-:W-:Y:S01]  /*0640*/  LEA.HI R3, R3, R0, RZ, 0x7 ;  /* 0x0000000003037211 */ /* 0x000fe200078f38ff */
[C---:B------:R-:W-:Y:S02]  /*0650*/  IMAD R217, R235.reuse, 0x8c, RZ ;  /* 0x0000008cebd97824 */ /* 0x040fe400078e02ff */
[----:B------:R-:W-:Y:S02]  /*0660*/  IMAD.SHL.U32 R6, R2, 0x8, RZ ;  /* 0x0000000802067824 */ /* 0x000fe400078e00ff */
[----:B------:R-:W-:Y:S02]  /*0670*/  IMAD.MOV R2, RZ, RZ, -R2 ;  /* 0x000000ffff027224 */ /* 0x000fe400078e0a02 */
[----:B------:R-:W-:Y:S01]  /*0680*/  IMAD R29, R235, 0x22, RZ ;  /* 0x00000022eb1d7824 */ /* 0x000fe200078e02ff */
[----:B------:R-:W-:Y:S01]  /*0690*/  LEA.HI.SX32 R3, R3, -R6, 0x19 ;  /* 0x8000000603037211 */ /* 0x000fe200078fcaff */
[----:B------:R-:W-:-:S02]  /*06a0*/  IMAD R8, R4, R2, R5 ;  /* 0x0000000204087224 */ /* 0x000fc400078e0205 */
[----:B------:R-:W-:Y:S01]  /*06b0*/  IMAD R123, R235, 0x90, RZ ;  /* 0x00000090eb7b7824 */ /* 0x000fe200078e02ff */
[----:B------:R-:W-:Y:S01]  /*06c0*/  IMNMX R11, R3, 0x8, PT ;  /* 0x00000008030b7817 */ /* 0x000fe20003800200 */
[C---:B------:R-:W-:Y:S01]  /*06d0*/  IMAD R28, R235.reuse, 0x23, RZ ;  /* 0x00000023eb1c7824 */ /* 0x040fe200078e02ff */
[----:B------:R-:W-:Y:S01]  /*06e0*/  IABS R4, R8 ;  /* 0x0000000800047213 */ /* 0x000fe20000000000 */
[C---:B------:R-:W-:Y:S01]  /*06f0*/  IMAD R155, R235.reuse, 0x94, RZ ;  /* 0x00000094eb9b7824 */ /* 0x040fe200078e02ff */
[----:B------:R-:W-:Y:S01]  /*0700*/  IABS R7, R11 ;  /* 0x0000000b00077213 */ /* 0x000fe20000000000 */
[C---:B------:R-:W-:Y:S02]  /*0710*/  IMAD R187, R235.reuse, 0x98, RZ ;  /* 0x00000098ebbb7824 */ /* 0x040fe400078e02ff */
[C---:B------:R-:W-:Y:S01]  /*0720*/  IMAD R26, R235.reuse, 0x25, RZ ;  /* 0x00000025eb1a7824 */ /* 0x040fe200078e02ff */
[----:B------:R-:W1:Y:S01]  /*0730*/  I2F.RP R0, R7 ;  /* 0x0000000700007306 */ /* 0x000e620000209400 */
[----:B------:R-:W-:-:S02]  /*0740*/  IMAD R219, R235, 0x9c, RZ ;  /* 0x0000009cebdb7824 */ /* 0x000fc400078e02ff */
[C---:B------:R-:W-:Y:S02]  /*0750*/  IMAD R25, R235.reuse, 0x26, RZ ;  /* 0x00000026eb197824 */ /* 0x040fe400078e02ff */
[C---:B------:R-:W-:Y:S02]  /*0760*/  IMAD R125, R235.reuse, 0xa0, RZ ;  /* 0x000000a0eb7d7824 */ /* 0x040fe400078e02ff */
[C---:B------:R-:W-:Y:S02]  /*0770*/  IMAD R24, R235.reuse, 0x27, RZ ;  /* 0x00000027eb187824 */ /* 0x040fe400078e02ff */
[C---:B------:R-:W-:Y:S02]  /*0780*/  IMAD R157, R235.reuse, 0xa4, RZ ;  /* 0x000000a4eb9d7824 */ /* 0x040fe400078e02ff */
[C---:B------:R-:W-:Y:S02]  /*0790*/  IMAD R189, R235.reuse, 0xa8, RZ ;  /* 0x000000a8ebbd7824 */ /* 0x040fe400078e02ff */
[----:B------:R-:W-:-:S02]  /*07a0*/  IMAD R22, R235, 0x29, RZ ;  /* 0x00000029eb167824 */ /* 0x000fc400078e02ff */
[C---:B------:R-:W-:Y:S01]  /*07b0*/  IMAD R221, R235.reuse, 0xac, RZ ;  /* 0x000000acebdd7824 */ /* 0x040fe200078e02ff */
[----:B-1----:R-:W1:Y:S01]  /*07c0*/  MUFU.RCP R0, R0 ;  /* 0x0000000000007308 */ /* 0x002e620000001000 */
[C---:B------:R-:W-:Y:S02]  /*07d0*/  IMAD R21, R235.reuse, 0x2a, RZ ;  /* 0x0000002aeb157824 */ /* 0x040fe400078e02ff */
[C---:B------:R-:W-:Y:S02]  /*07e0*/  IMAD R127, R235.reuse, 0xb0, RZ ;  /* 0x000000b0eb7f7824 */ /* 0x040fe400078e02ff */
[C---:B------:R-:W-:Y:S02]  /*07f0*/  IMAD R20, R235.reuse, 0x2b, RZ ;  /* 0x0000002beb147824 */ /* 0x040fe400078e02ff */
[C---:B------:R-:W-:Y:S02]  /*0800*/  IMAD R159, R235.reuse, 0xb4, RZ ;  /* 0x000000b4eb9f7824 */ /* 0x040fe400078e02ff */
[----:B------:R-:W-:-:S02]  /*0810*/  IMAD R191, R235, 0xb8, RZ ;  /* 0x000000b8ebbf7824 */ /* 0x000fc400078e02ff */
[C---:B------:R-:W-:Y:S02]  /*0820*/  IMAD R18, R235.reuse, 0x2d, RZ ;  /* 0x0000002deb127824 */ /* 0x040fe400078e02ff */
[C---:B------:R-:W-:Y:S02]  /*0830*/  IMAD R31, R235.reuse, 0xbc, RZ ;  /* 0x000000bceb1f7824 */ /* 0x040fe400078e02ff */
[C---:B------:R-:W-:Y:S01]  /*0840*/  IMAD R129, R235.reuse, 0xc0, RZ ;  /* 0x000000c0eb817824 */ /* 0x040fe200078e02ff */
[----:B-1----:R-:W-:Y:S01]  /*0850*/  IADD3 R3, R0, 0xffffffe, RZ ;  /* 0x0ffffffe00037810 */ /* 0x002fe20007ffe0ff */
[C---:B------:R-:W-:Y:S02]  /*0860*/  IMAD R10, R235.reuse, 0x2f, RZ ;  /* 0x0000002feb0a7824 */ /* 0x040fe400078e02ff */
[C---:B------:R-:W-:Y:S02]  /*0870*/  IMAD R161, R235.reuse, 0xc4, RZ ;  /* 0x000000c4eba17824 */ /* 0x040fe400078e02ff */
[C---:B------:R-:W-:Y:S01]  /*0880*/  IMAD R193, R235.reuse, 0xc8, RZ ;  /* 0x000000c8ebc17824 */ /* 0x040fe200078e02ff */
[----:B------:R-:W1:Y:S01]  /*0890*/  F2I.FTZ.U32.TRUNC.NTZ R3, R3 ;  /* 0x0000000300037305 */ /* 0x000e62000021f000 */
[----:B------:R-:W-:-:S02]  /*08a0*/  IMAD R97, R235, 0xcc, RZ ;  /* 0x000000cceb617824 */ /* 0x000fc400078e02ff */
[C---:B------:R-:W-:Y:S02]  /*08b0*/  IMAD R131, R235.reuse, 0xd0, RZ ;  /* 0x000000d0eb837824 */ /* 0x040fe400078e02ff */
[C---:B------:R-:W-:Y:S02]  /*08c0*/  IMAD R163, R235.reuse, 0xd4, RZ ;  /* 0x000000d4eba37824 */ /* 0x040fe400078e02ff */
[C---:B------:R-:W-:Y:S02]  /*08d0*/  IMAD R195, R235.reuse, 0xd8, RZ ;  /* 0x000000d8ebc37824 */ /* 0x040fe400078e02ff */
[C---:B------:R-:W-:Y:S02]  /*08e0*/  IMAD R99, R235.reuse, 0xdc, RZ ;  /* 0x000000dceb637824 */ /* 0x040fe400078e02ff */
[C---:B------:R-:W-:Y:S02]  /*08f0*/  IMAD R133, R235.reuse, 0xe0, RZ ;  /* 0x000000e0eb857824 */ /* 0x040fe400078e02ff */
[----:B------:R-:W-:-:S02]  /*0900*/  IMAD R165, R235, 0xe4, RZ ;  /* 0x000000e4eba57824 */ /* 0x000fc400078e02ff */
[C---:B------:R-:W-:Y:S02]  /*0910*/  IMAD R197, R235.reuse, 0xe8, RZ ;  /* 0x000000e8ebc57824 */ /* 0x040fe400078e02ff */
[----:B-1----:R-:W-:Y:S02]  /*0920*/  IMAD.MOV R9, RZ, RZ, -R3 ;  /* 0x000000ffff097224 */ /* 0x002fe400078e0a03 */
[C---:B------:R-:W-:Y:S02]  /*0930*/  IMAD R101, R235.reuse, 0xec, RZ ;  /* 0x000000eceb657824 */ /* 0x040fe400078e02ff */
[----:B------:R-:W-:Y:S01]  /*0940*/  IMAD.MOV.U32 R2, RZ, RZ, R9 ;  /* 0x000000ffff027224 */ /* 0x000fe200078e0009 */
[----:B------:R-:W-:Y:S01]  /*0950*/  IABS R9, R11 ;  /* 0x0000000b00097213 */ /* 0x000fe20000000000 */
[----:B------:R-:W-:Y:S02]  /*0960*/  IMAD R239, R235, 0x3a, RZ ;  /* 0x0000003aebef7824 */ /* 0x000fe400078e02ff */
[----:B------:R-:W-:-:S02]  /*0970*/  IMAD R5, R2, R7, RZ ;  /* 0x0000000702057224 */ /* 0x000fc400078e02ff */
[----:B------:R-:W-:Y:S02]  /*0980*/  IMAD.MOV.U32 R2, RZ, RZ, RZ ;  /* 0x000000ffff027224 */ /* 0x000fe400078e00ff */
[----:B------:R-:W-:Y:S01]  /*0990*/  IMAD.MOV R0, RZ, RZ, -R9 ;  /* 0x000000ffff007224 */ /* 0x000fe200078e0a09 */
[----:B------:R-:W-:Y:S01]  /*09a0*/  IABS R9, c[0x0][0x178] ;  /* 0x00005e0000097a13 */ /* 0x000fe20000000000 */
[----:B------:R-:W-:-:S04]  /*09b0*/  IMAD.HI.U32 R2, R3, R5, R2 ;  /* 0x0000000503027227 */ /* 0x000fc800078e0002 */
[----:B------:R-:W-:Y:S02]  /*09c0*/  IMAD R135, R235, 0xf0, RZ ;  /* 0x000000f0eb877824 */ /* 0x000fe400078e02ff */
[----:B------:R-:W-:-:S04]  /*09d0*/  IMAD.HI.U32 R5, R2, R4, RZ ;  /* 0x0000000402057227 */ /* 0x000fc800078e00ff */
[----:B------:R-:W-:Y:S02]  /*09e0*/  IMAD R0, R5, R0, R4 ;  /* 0x0000000005007224 */ /* 0x000fe400078e0204 */
[----:B------:R-:W1:Y:S01]  /*09f0*/  I2F.RP R4, R9 ;  /* 0x0000000900047306 */ /* 0x000e620000209400 */
[----:B------:R-:W-:Y:S02]  /*0a00*/  IMAD R241, R235, 0x3b, RZ ;  /* 0x0000003bebf17824 */ /* 0x000fe400078e02ff */
[----:B------:R-:W-:Y:S01]  /*0a10*/  ISETP.GT.U32.AND P1, PT, R7, R0, PT ;  /* 0x000000000700720c */ /* 0x000fe20003f24070 */
[C---:B------:R-:W-:Y:S02]  /*0a20*/  IMAD R167, R235.reuse, 0xf4, RZ ;  /* 0x000000f4eba77824 */ /* 0x040fe400078e02ff */
[C---:B------:R-:W-:Y:S02]  /*0a30*/  IMAD R199, R235.reuse, 0xf8, RZ ;  /* 0x000000f8ebc77824 */ /* 0x040fe400078e02ff */
[----:B------:R-:W-:-:S02]  /*0a40*/  IMAD R245, R235, 0x3d, RZ ;  /* 0x0000003debf57824 */ /* 0x000fc400078e02ff */
[C---:B------:R-:W-:Y:S02]  /*0a50*/  IMAD R103, R235.reuse, 0xfc, RZ ;  /* 0x000000fceb677824 */ /* 0x040fe400078e02ff */
[C---:B------:R-:W-:Y:S02]  /*0a60*/  IMAD R247, R235.reuse, 0x3e, RZ ;  /* 0x0000003eebf77824 */ /* 0x040fe400078e02ff */
[----:B------:R-:W-:Y:S02]  /*0a70*/  IMAD R249, R235, 0x3f, RZ ;  /* 0x0000003febf97824 */ /* 0x000fe400078e02ff */
[----:B------:R-:W-:Y:S01]  /*0a80*/  @!P1 IMAD.IADD R0, R0, 0x1, -R7 ;  /* 0x0000000100009824 */ /* 0x000fe200078e0a07 */
[----:B-1----:R-:W1:Y:S01]  /*0a90*/  MUFU.RCP R4, R4 ;  /* 0x0000000400047308 */ /* 0x002e620000001000 */
[----:B------:R-:W-:Y:S01]  /*0aa0*/  @!P1 IADD3 R5, R5, 0x1, RZ ;  /* 0x0000000105059810 */ /* 0x000fe20007ffe0ff */
[----:B------:R-:W-:Y:S01]  /*0ab0*/  IMAD.SHL.U32 R248, R235, 0x40, RZ ;  /* 0x00000040ebf87824 */ /* 0x000fe200078e00ff */
[----:B------:R-:W-:-:S02]  /*0ac0*/  ISETP.NE.AND P1, PT, R11, RZ, PT ;  /* 0x000000ff0b00720c */ /* 0x000fc40003f25270 */
[----:B------:R-:W-:Y:S02]  /*0ad0*/  ISETP.GE.U32.AND P0, PT, R0, R7, PT ;  /* 0x000000070000720c */ /* 0x000fe40003f06070 */
[----:B------:R-:W-:-:S04]  /*0ae0*/  LOP3.LUT R0, R8, R11, RZ, 0x3c, !PT ;  /* 0x0000000b08007212 */ /* 0x000fc800078e3cff */
[----:B------:R-:W-:Y:S02]  /*0af0*/  ISETP.GE.AND P2, PT, R0, RZ, PT ;  /* 0x000000ff0000720c */ /* 0x000fe40003f46270 */
[----:B-1----:R-:W-:-:S05]  /*0b00*/  IADD3 R2, R4, 0xffffffe, RZ ;  /* 0x0ffffffe04027810 */ /* 0x002fca0007ffe0ff */
[----:B------:R-:W-:Y:S01]  /*0b10*/  @P0 IADD3 R5, R5, 0x1, RZ ;  /* 0x0000000105050810 */ /* 0x000fe20007ffe0ff */
[----:B------:R1:W2:Y:S05]  /*0b20*/  F2I.FTZ.U32.TRUNC.NTZ R3, R2 ;  /* 0x0000000200037305 */ /* 0x0002aa000021f000 */
[----:B------:R-:W-:Y:S01]  /*0b30*/  @!P2 IMAD.MOV R5, RZ, RZ, -R5 ;  /* 0x000000ffff05a224 */ /* 0x000fe200078e0a05 */
[----:B------:R-:W-:Y:S01]  /*0b40*/  @!P1 LOP3.LUT R5, RZ, R11, RZ, 0x33, !PT ;  /* 0x0000000bff059212 */ /* 0x000fe200078e33ff */
[----:B-1----:R-:W-:-:S04]  /*0b50*/  IMAD.MOV.U32 R2, RZ, RZ, RZ ;  /* 0x000000ffff027224 */ /* 0x002fc800078e00ff */
[----:B------:R-:W-:Y:S02]  /*0b60*/  IMAD.MOV R0, RZ, RZ, -R5 ;  /* 0x000000ffff007224 */ /* 0x000fe400078e0a05 */
[----:B------:R-:W-:Y:S02]  /*0b70*/  IMAD.SHL.U32 R5, R5, 0x40, RZ ;  /* 0x0000004005057824 */ /* 0x000fe400078e00ff */
[----:B------:R-:W-:Y:S02]  /*0b80*/  IMAD R0, R11, R0, R8 ;  /* 0x000000000b007224 */ /* 0x000fe400078e0208 */
[----:B--2---:R-:W-:Y:S02]  /*0b90*/  IMAD.MOV R4, RZ, RZ, -R3 ;  /* 0x000000ffff047224 */ /* 0x004fe400078e0a03 */
[----:B------:R-:W-:Y:S02]  /*0ba0*/  IMAD.IADD R0, R6, 0x1, R0 ;  /* 0x0000000106007824 */ /* 0x000fe400078e0200 */
[----:B------:R-:W-:Y:S01]  /*0bb0*/  IMAD R7, R4, R9, RZ ;  /* 0x0000000904077224 */ /* 0x000fe200078e02ff */
[----:B------:R-:W-:Y:S01]  /*0bc0*/  IADD3 R4, R14, -0x9, RZ ;  /* 0xfffffff70e047810 */ /* 0x000fe20007ffe0ff */
[----:B------:R-:W-:-:S02]  /*0bd0*/  IMAD R12, R0, 0x80, R13 ;  /* 0x00000080000c7824 */ /* 0x000fc400078e020d */
[----:B------:R-:W-:Y:S01]  /*0be0*/  IMAD.HI.U32 R2, R3, R7, R2 ;  /* 0x0000000703027227 */ /* 0x000fe200078e0002 */
[----:B------:R-:W-:Y:S02]  /*0bf0*/  IADD3 R3, R14, -0x1, RZ ;  /* 0xffffffff0e037810 */ /* 0x000fe40007ffe0ff */
[----:B------:R-:W-:Y:S01]  /*0c00*/  IABS R0, R12 ;  /* 0x0000000c00007213 */ /* 0x000fe20000000000 */
[----:B------:R1:W-:Y:S01]  /*0c10*/  STL [R1+0xfc], R12 ;  /* 0x0000fc0c01007387 */ /* 0x0003e20000100800 */
[----:B------:R-:W-:Y:S01]  /*0c20*/  ISETP.GE.AND P4, PT, R12, RZ, PT ;  /* 0x000000ff0c00720c */ /* 0x000fe20003f86270 */
[----:B------:R-:W-:Y:S01]  /*0c30*/  IMAD R11, R235, 0x2e, RZ ;  /* 0x0000002eeb0b7824 */ /* 0x000fe200078e02ff */
[----:B------:R-:W-:Y:S01]  /*0c40*/  ISETP.GE.U32.AND P2, PT, R3, 0x7fffffc0, PT ;  /* 0x7fffffc00300780c */ /* 0x000fe20003f46070 */
[----:B------:R-:W-:Y:S01]  /*0c50*/  IMAD.HI.U32 R2, R2, R0, RZ ;  /* 0x0000000002027227 */ /* 0x000fe200078e00ff */
[----:B------:R-:W-:Y:S02]  /*0c60*/  IADD3 R3, R14, -0xd, RZ ;  /* 0xfffffff30e037810 */ /* 0x000fe40007ffe0ff */
[----:B------:R-:W-:Y:S01]  /*0c70*/  ISETP.GE.U32.AND P3, PT, R4, 0x7fffffb8, PT ;  /* 0x7fffffb80400780c */ /* 0x000fe20003f66070 */
[----:B------:R-:W-:Y:S01]  /*0c80*/  IMAD.MOV R2, RZ, RZ, -R2 ;  /* 0x000000ffff027224 */ /* 0x000fe200078e0a02 */
[----:B------:R-:W-:Y:S01]  /*0c90*/  ISETP.GE.U32.AND P6, PT, R3, 0x7fffffb4, PT ;  /* 0x7fffffb40300780c */ /* 0x000fe20003fc6070 */
[----:B------:R-:W-:-:S02]  /*0ca0*/  IMAD R8, R235, 0x32, RZ ;  /* 0x00000032eb087824 */ /* 0x000fc400078e02ff */
[----:B------:R-:W-:Y:S01]  /*0cb0*/  IMAD R0, R9, R2, R0 ;  /* 0x0000000209007224 */ /* 0x000fe200078e0200 */
[----:B------:R-:W-:Y:S01]  /*0cc0*/  IADD3 R2, R14, -0x5, RZ ;  /* 0xfffffffb0e027810 */ /* 0x000fe20007ffe0ff */
[C---:B------:R-:W-:Y:S02]  /*0cd0*/  IMAD R7, R235.reuse, 0x33, RZ ;  /* 0x00000033eb077824 */ /* 0x040fe400078e02ff */
[----:B------:R-:W-:Y:S01]  /*0ce0*/  IMAD R6, R235, 0x35, RZ ;  /* 0x00000035eb067824 */ /* 0x000fe200078e02ff */
[----:B------:R-:W-:Y:S01]  /*0cf0*/  ISETP.GT.U32.AND P0, PT, R9, R0, PT ;  /* 0x000000000900720c */ /* 0x000fe20003f04070 */
[C---:B------:R-:W-:Y:S01]  /*0d00*/  IMAD R4, R235.reuse, 0x36, RZ ;  /* 0x00000036eb047824 */ /* 0x040fe200078e02ff */
[----:B------:R-:W-:Y:S01]  /*0d10*/  ISETP.GE.U32.AND P5, PT, R2, 0x7fffffbc, PT ;  /* 0x7fffffbc0200780c */ /* 0x000fe20003fa6070 */
[----:B------:R-:W-:Y:S01]  /*0d20*/  IMAD R3, R235, 0x37, RZ ;  /* 0x00000037eb037824 */ /* 0x000fe200078e02ff */
[----:B------:R-:W-:-:S09]  /*0d30*/  IADD3 R2, R14, -0x11, RZ ;  /* 0xffffffef0e027810 */ /* 0x000fd20007ffe0ff */
[----:B------:R-:W-:Y:S01]  /*0d40*/  @!P0 IMAD.IADD R0, R0, 0x1, -R9 ;  /* 0x0000000100008824 */ /* 0x000fe200078e0a09 */
[----:B------:R-:W-:Y:S01]  /*0d50*/  ISETP.GE.U32.AND P0, PT, R2, 0x7fffffb0, PT ;  /* 0x7fffffb00200780c */ /* 0x000fe20003f06070 */
[----:B------:R-:W-:-:S03]  /*0d60*/  IMAD.SHL.U32 R2, R235, 0x20, RZ ;  /* 0x00000020eb027824 */ /* 0x000fc600078e00ff */
[----:B------:R-:W-:-:S13]  /*0d70*/  ISETP.GT.U32.AND P1, PT, R9, R0, PT ;  /* 0x000000000900720c */ /* 0x000fda0003f24070 */
[----:B------:R-:W-:Y:S01]  /*0d80*/  @!P1 IMAD.IADD R0, R0, 0x1, -R9 ;  /* 0x0000000100009824 */ /* 0x000fe200078e0a09 */
[----:B------:R-:W-:Y:S01]  /*0d90*/  ISETP.NE.AND P1, PT, RZ, c[0x0][0x178], PT ;  /* 0x00005e00ff007a0c */ /* 0x000fe20003f25270 */
[----:B------:R-:W-:Y:S02]  /*0da0*/  IMAD R9, R235, 0x31, RZ ;  /* 0x00000031eb097824 */ /* 0x000fe400078e02ff */
[----:B------:R-:W-:-:S10]  /*0db0*/  @!P4 IMAD.MOV R0, RZ, RZ, -R0 ;  /* 0x000000ffff00c224 */ /* 0x000fd400078e0a00 */
[----:B------:R-:W-:-:S05]  /*0dc0*/  @!P1 LOP3.LUT R0, RZ, c[0x0][0x178], RZ, 0x33, !PT ;  /* 0x00005e00ff009a12 */ /* 0x000fca00078e33ff */
[----:B-1----:R-:W-:-:S04]  /*0dd0*/  IMAD R12, R0, c[0x0][0x184], RZ ;  /* 0x00006100000c7a24 */ /* 0x002fc800078e02ff */
[----:B------:R-:W-:-:S05]  /*0de0*/  IMAD.SHL.U32 R0, R12, 0x4, RZ ;  /* 0x000000040c007824 */ /* 0x000fca00078e00ff */
[----:B------:R-:W-:-:S04]  /*0df0*/  IADD3 R104, P1, R0, c[0x0][0x160], RZ ;  /* 0x0000580000687a10 */ /* 0x000fc80007f3e0ff */
[----:B------:R-:W-:Y:S02]  /*0e00*/  LEA.HI.X.SX32 R105, R12, c[0x0][0x164], 0x2, P1 ;  /* 0x000059000c697a11 */ /* 0x000fe400008f16ff */
[-C--:B------:R-:W-:Y:S02]  /*0e10*/  IADD3 R136, P4, R59, R104.reuse, RZ ;  /* 0x000000683b887210 */ /* 0x080fe40007f9e0ff */
[CC--:B------:R-:W-:Y:S02]  /*0e20*/  LEA R168, P1, R235.reuse, R104.reuse, 0x3 ;  /* 0x00000068eba87211 */ /* 0x0c0fe400078218ff */
[-C--:B------:R-:W-:Y:S02]  /*0e30*/  LEA.HI.X.SX32 R137, R235, R105.reuse, 0x2, P4 ;  /* 0x00000069eb897211 */ /* 0x080fe400020f16ff */
[----:B------:R-:W-:Y:S02]  /*0e40*/  IADD3 R200, P4, R51, R104, RZ ;  /* 0x0000006833c87210 */ /* 0x000fe40007f9e0ff */
[----:B------:R-:W-:-:S02]  /*0e50*/  LEA.HI.X.SX32 R169, R61, R105, 0x2, P1 ;  /* 0x000000693da97211 */ /* 0x000fc400008f16ff */
[-C--:B------:R-:W-:Y:S02]  /*0e60*/  LEA R106, P1, R235, R104.reuse, 0x4 ;  /* 0x00000068eb6a7211 */ /* 0x080fe400078220ff */
[-C--:B------:R-:W-:Y:S02]  /*0e70*/  LEA.HI.X.SX32 R201, R60, R105.reuse, 0x2, P4 ;  /* 0x000000693cc97211 */ /* 0x080fe400020f16ff */
[-C--:B------:R-:W-:Y:S02]  /*0e80*/  IADD3 R138, P4, R43, R104.reuse, RZ ;  /* 0x000000682b8a7210 */ /* 0x080fe40007f9e0ff */
[-C--:B------:R-:W-:Y:S02]  /*0e90*/  LEA.HI.X.SX32 R107, R59, R105.reuse, 0x2, P1 ;  /* 0x000000693b6b7211 */ /* 0x080fe400008f16ff */
[----:B------:R-:W-:Y:S02]  /*0ea0*/  IADD3 R170, P1, R39, R104, RZ ;  /* 0x0000006827aa7210 */ /* 0x000fe40007f3e0ff */
[----:B------:R-:W-:-:S02]  /*0eb0*/  LEA.HI.X.SX32 R139, R58, R105, 0x2, P4 ;  /* 0x000000693a8b7211 */ /* 0x000fc400020f16ff */
[-C--:B------:R-:W-:Y:S02]  /*0ec0*/  IADD3 R202, P4, R35, R104.reuse, RZ ;  /* 0x0000006823ca7210 */ /* 0x080fe40007f9e0ff */
[-C--:B------:R-:W-:Y:S02]  /*0ed0*/  LEA.HI.X.SX32 R171, R57, R105.reuse, 0x2, P1 ;  /* 0x0000006939ab7211 */ /* 0x080fe400008f16ff */
[-C--:B------:R-:W-:Y:S02]  /*0ee0*/  LEA R108, P1, R235, R104.reuse, 0x5 ;  /* 0x00000068eb6c7211 */ /* 0x080fe400078228ff */
[-C--:B------:R-:W-:Y:S02]  /*0ef0*/  LEA.HI.X.SX32 R203, R56, R105.reuse, 0x2, P4 ;  /* 0x0000006938cb7211 */ /* 0x080fe400020f16ff */
[----:B------:R-:W-:Y:S02]  /*0f00*/  IADD3 R140, P4, R27, R104, RZ ;  /* 0x000000681b8c7210 */ /* 0x000fe40007f9e0ff */
[----:B------:R-:W-:-:S02]  /*0f10*/  LEA.HI.X.SX32 R109, R55, R105, 0x2, P1 ;  /* 0x00000069376d7211 */ /* 0x000fc400008f16ff */
[-C--:B------:R-:W-:Y:S02]  /*0f20*/  IADD3 R172, P1, R23, R104.reuse, RZ ;  /* 0x0000006817ac7210 */ /* 0x080fe40007f3e0ff */
[-C--:B------:R-:W-:Y:S02]  /*0f30*/  LEA.HI.X.SX32 R141, R54, R105.reuse, 0x2, P4 ;  /* 0x00000069368d7211 */ /* 0x080fe400020f16ff */
[-C--:B------:R-:W-:Y:S02]  /*0f40*/  IADD3 R204, P4, R19, R104.reuse, RZ ;  /* 0x0000006813cc7210 */ /* 0x080fe40007f9e0ff */
        /* <DEDUP_REMOVED lines=43> */
[-C--:B------:R-:W-:Y:S02]  /*1200*/  IADD3 R152, P4, R153, R104.reuse, RZ ;  /* 0x0000006899987210 */ /* 0x080fe40007f9e0ff */
[----:B------:R-:W-:Y:S01]  /*1210*/  LEA.HI.X.SX32 R121, R2, R105, 0x2, P1 ;  /* 0x0000006902797211 */ /* 0x000fe200008f16ff */
[----:B------:R-:W-:Y:S01]  /*1220*/  IMAD R2, R235, 0x39, RZ ;  /* 0x00000039eb027824 */ /* 0x000fe200078e02ff */
[----:B------:R-:W-:-:S02]  /*1230*/  IADD3 R184, P1, R185, R104, RZ ;  /* 0x00000068b9b87210 */ /* 0x000fc40007f3e0ff */
[-C--:B------:R-:W-:Y:S02]  /*1240*/  LEA.HI.X.SX32 R153, R30, R105.reuse, 0x2, P4 ;  /* 0x000000691e997211 */ /* 0x080fe400020f16ff */
[-C--:B------:R-:W-:Y:S02]  /*1250*/  IADD3 R216, P4, R217, R104.reuse, RZ ;  /* 0x00000068d9d87210 */ /* 0x080fe40007f9e0ff */
[-C--:B------:R-:W-:Y:S02]  /*1260*/  LEA.HI.X.SX32 R185, R29, R105.reuse, 0x2, P1 ;  /* 0x000000691db97211 */ /* 0x080fe400008f16ff */
[-C--:B------:R-:W-:Y:S02]  /*1270*/  IADD3 R122, P1, R123, R104.reuse, RZ ;  /* 0x000000687b7a7210 */ /* 0x080fe40007f3e0ff */
[----:B------:R-:W-:Y:S02]  /*1280*/  LEA.HI.X.SX32 R217, R28, R105, 0x2, P4 ;  /* 0x000000691cd97211 */ /* 0x000fe400020f16ff */
        /* <DEDUP_REMOVED lines=51> */
[C---:B------:R-:W-:Y:S02]  /*15c0*/  IADD3 R2, R14.reuse, -0x15, RZ ;  /* 0xffffffeb0e027810 */ /* 0x040fe40007ffe0ff */
[----:B------:R-:W-:Y:S02]  /*15d0*/  LEA.HI.X.SX32 R167, R245, R105, 0x2, P4 ;  /* 0x00000069f5a77211 */ /* 0x000fe400020f16ff */
[----:B------:R-:W-:Y:S02]  /*15e0*/  IADD3 R102, P4, R103, R104, RZ ;  /* 0x0000006867667210 */ /* 0x000fe40007f9e0ff */
[----:B------:R-:W-:-:S02]  /*15f0*/  IADD3 R3, R14, -0x19, RZ ;  /* 0xffffffe70e037810 */ /* 0x000fc40007ffe0ff */
[-C--:B------:R-:W-:Y:S02]  /*1600*/  LEA.HI.X.SX32 R199, R247, R105.reuse, 0x2, P1 ;  /* 0x00000069f7c77211 */ /* 0x080fe400008f16ff */
[----:B------:R-:W-:Y:S01]  /*1610*/  ISETP.GE.U32.AND P1, PT, R2, 0x7fffffac, PT ;  /* 0x7fffffac0200780c */ /* 0x000fe20003f26070 */
[----:B------:R-:W-:Y:S01]  /*1620*/  IMAD.SHL.U32 R2, R13, 0x4, RZ ;  /* 0x000000040d027824 */ /* 0x000fe200078e00ff */
[----:B------:R-:W-:Y:S02]  /*1630*/  LEA.HI.X.SX32 R103, R249, R105, 0x2, P4 ;  /* 0x00000069f9677211 */ /* 0x000fe400020f16ff */
[----:B------:R-:W-:Y:S02]  /*1640*/  ISETP.GE.U32.AND P4, PT, R3, 0x7fffffa8, PT ;  /* 0x7fffffa80300780c */ /* 0x000fe40003f86070 */
[C---:B------:R-:W-:Y:S01]  /*1650*/  IADD3 R3, R14.reuse, -0x1d, RZ ;  /* 0xffffffe30e037810 */ /* 0x040fe20007ffe0ff */
[----:B------:R1:W-:Y:S01]  /*1660*/  LDGSTS.E [R2], [R104.64], !P2 ;  /* 0x0000000068027fae */ /* 0x0003e2000d121844 */
[----:B------:R-:W-:-:S02]  /*1670*/  IADD3 R4, R14, -0x21, RZ ;  /* 0xffffffdf0e047810 */ /* 0x000fc40007ffe0ff */
[----:B------:R-:W-:Y:S01]  /*1680*/  ISETP.GE.U32.AND P2, PT, R3, 0x7fffffa4, PT ;  /* 0x7fffffa40300780c */ /* 0x000fe20003f46070 */
[----:B------:R2:W-:Y:S01]  /*1690*/  LDGSTS.E [R2+0x800], [R106.64], !P5 ;  /* 0x008000006a027fae */ /* 0x0005e2000e921844 */
[----:B------:R-:W-:Y:S02]  /*16a0*/  IADD3 R3, R14, -0x25, RZ ;  /* 0xffffffdb0e037810 */ /* 0x000fe40007ffe0ff */
[----:B------:R-:W-:Y:S01]  /*16b0*/  ISETP.GE.U32.AND P5, PT, R4, 0x7fffffa0, PT ;  /* 0x7fffffa00400780c */ /* 0x000fe20003fa6070 */
[----:B------:R3:W-:Y:S01]  /*16c0*/  LDGSTS.E [R2+0x1000], [R108.64], !P3 ;  /* 0x010000006c027fae */ /* 0x0007e2000d921844 */
[----:B------:R-:W-:Y:S02]  /*16d0*/  ISETP.GE.U32.AND P3, PT, R3, 0x7fffff9c, PT ;  /* 0x7fffff9c0300780c */ /* 0x000fe40003f66070 */
[C---:B------:R-:W-:Y:S01]  /*16e0*/  IADD3 R3, R14.reuse, -0x29, RZ ;  /* 0xffffffd70e037810 */ /* 0x040fe20007ffe0ff */
[----:B------:R4:W-:Y:S01]  /*16f0*/  LDGSTS.E [R2+0x1800], [R110.64], !P6 ;  /* 0x018000006e027fae */ /* 0x0009e2000f121844 */
[----:B------:R-:W-:Y:S01]  /*1700*/  IADD3 R4, R14, -0x2d, RZ ;  /* 0xffffffd30e047810 */ /* 0x000fe20007ffe0ff */
[----:B-1----:R-:W-:Y:S01]  /*1710*/  IMAD.WIDE R104, R248, 0x4, R104 ;  /* 0x00000004f8687825 */ /* 0x002fe200078e0268 */
[----:B------:R-:W-:Y:S01]  /*1720*/  ISETP.GE.U32.AND P6, PT, R3, 0x7fffff98, PT ;  /* 0x7fffff980300780c */ /* 0x000fe20003fc6070 */
[----:B------:R1:W-:Y:S01]  /*1730*/  LDGSTS.E [R2+0x2000], [R112.64], !P0 ;  /* 0x0200000070027fae */ /* 0x0003e2000c121844 */
[----:B------:R-:W-:Y:S01]  /*1740*/  IADD3 R3, R14, -0x31, RZ ;  /* 0xffffffcf0e037810 */ /* 0x000fe20007ffe0ff */
[----:B--2---:R-:W-:Y:S01]  /*1750*/  IMAD.WIDE R106, R248, 0x4, R106 ;  /* 0x00000004f86a7825 */ /* 0x004fe200078e026a */
[----:B------:R-:W-:Y:S01]  /*1760*/  ISETP.GE.U32.AND P0, PT, R4, 0x7fffff94, PT ;  /* 0x7fffff940400780c */ /* 0x000fe20003f06070 */
[----:B------:R2:W-:Y:S01]  /*1770*/  LDGSTS.E [R2+0x2800], [R114.64], !P1 ;  /* 0x0280000072027fae */ /* 0x0005e2000c921844 */
[----:B------:R-:W-:Y:S01]  /*1780*/  IADD3 R4, R14, -0x35, RZ ;  /* 0xffffffcb0e047810 */ /* 0x000fe20007ffe0ff */
[----:B---3--:R-:W-:Y:S01]  /*1790*/  IMAD.WIDE R108, R248, 0x4, R108 ;  /* 0x00000004f86c7825 */ /* 0x008fe200078e026c */
[----:B------:R-:W-:Y:S01]  /*17a0*/  ISETP.GE.U32.AND P1, PT, R3, 0x7fffff90, PT ;  /* 0x7fffff900300780c */ /* 0x000fe20003f26070 */
[----:B------:R3:W-:Y:S01]  /*17b0*/  LDGSTS.E [R2+0x3000], [R116.64], !P4 ;  /* 0x0300000074027fae */ /* 0x0007e2000e121844 */
[----:B------:R-:W-:Y:S01]  /*17c0*/  IADD3 R3, R14, -0x39, RZ ;  /* 0xffffffc70e037810 */ /* 0x000fe20007ffe0ff */
[----:B----4-:R-:W-:Y:S01]  /*17d0*/  IMAD.WIDE R110, R248, 0x4, R110 ;  /* 0x00000004f86e7825 */ /* 0x010fe200078e026e */
[----:B------:R-:W-:Y:S01]  /*17e0*/  ISETP.GE.U32.AND P4, PT, R4, 0x7fffff8c, PT ;  /* 0x7fffff8c0400780c */ /* 0x000fe20003f86070 */
        /* <DEDUP_REMOVED lines=29> */
[----:B------:R-:W-:Y:S01]  /*19c0*/  LOP3.LUT R3, R2, 0x20, RZ, 0x3c, !PT ;  /* 0x0000002002037812 */ /* 0x000fe200078e3cff */
[----:B----4-:R-:W-:Y:S01]  /*19d0*/  IMAD.WIDE R126, R248, 0x4, R126 ;  /* 0x00000004f87e7825 */ /* 0x010fe200078e027e */
[----:B------:R-:W-:Y:S01]  /*19e0*/  IADD3 R6, R14, -0x1e, RZ ;  /* 0xffffffe20e067810 */ /* 0x000fe20007ffe0ff */
[----:B------:R4:W-:Y:S01]  /*19f0*/  LDGSTS.E [R2+0x7800], [R134.64], !P5 ;  /* 0x0780000086027fae */ /* 0x0009e2000e921844 */
[----:B------:R-:W-:Y:S01]  /*1a00*/  ISETP.GE.U32.AND P2, PT, R4, 0x7fffffab, PT ;  /* 0x7fffffab0400780c */ /* 0x000fe20003f46070 */
[----:B-1----:R-:W-:Y:S01]  /*1a10*/  IMAD.WIDE R128, R248, 0x4, R128 ;  /* 0x00000004f8807825 */ /* 0x002fe200078e0280 */
[----:B------:R-:W-:Y:S01]  /*1a20*/  IADD3 R4, R14, -0x1a, RZ ;  /* 0xffffffe60e047810 */ /* 0x000fe20007ffe0ff */
[----:B------:R1:W-:Y:S01]  /*1a30*/  LDGSTS.E [R3+0x200], [R136.64], !P3 ;  /* 0x0020000088037fae */ /* 0x0003e2000d921844 */
[----:B------:R-:W-:Y:S01]  /*1a40*/  ISETP.GE.U32.AND P3, PT, R6, 0x7fffffa3, PT ;  /* 0x7fffffa30600780c */ /* 0x000fe20003f66070 */
[----:B--2---:R-:W-:Y:S01]  /*1a50*/  IMAD.WIDE R130, R248, 0x4, R130 ;  /* 0x00000004f8827825 */ /* 0x004fe200078e0282 */
[----:B------:R-:W-:Y:S01]  /*1a60*/  IADD3 R6, R14, -0x26, RZ ;  /* 0xffffffda0e067810 */ /* 0x000fe20007ffe0ff */
[----:B------:R2:W-:Y:S01]  /*1a70*/  LDGSTS.E [R3+0xa00], [R138.64], !P6 ;  /* 0x00a000008a037fae */ /* 0x0005e2000f121844 */
[----:B------:R-:W-:Y:S01]  /*1a80*/  ISETP.GE.U32.AND P5, PT, R4, 0x7fffffa7, PT ;  /* 0x7fffffa70400780c */ /* 0x000fe20003fa6070 */
[----:B---3--:R-:W-:Y:S01]  /*1a90*/  IMAD.WIDE R132, R248, 0x4, R132 ;  /* 0x00000004f8847825 */ /* 0x008fe200078e0284 */
[----:B------:R-:W-:Y:S01]  /*1aa0*/  IADD3 R4, R14, -0x22, RZ ;  /* 0xffffffde0e047810 */ /* 0x000fe20007ffe0ff */
[----:B------:R3:W-:Y:S01]  /*1ab0*/  LDGSTS.E [R3+0x1200], [R140.64], !P0 ;  /* 0x012000008c037fae */ /* 0x0007e2000c121844 */
[----:B------:R-:W-:Y:S01]  /*1ac0*/  ISETP.GE.U32.AND P0, PT, R6, 0x7fffff9b, PT ;  /* 0x7fffff9b0600780c */ /* 0x000fe20003f06070 */
        /* <DEDUP_REMOVED lines=11> */
[----:B------:R-:W-:Y:S01]  /*1b80*/  IABS R8, c[0x0][0x17c] ;  /* 0x00005f0000087a13 */ /* 0x000fe20000000000 */
[----:B---3--:R-:W-:Y:S01]  /*1b90*/  IMAD.WIDE R140, R248, 0x4, R140 ;  /* 0x00000004f88c7825 */ /* 0x008fe200078e028c */
[----:B------:R-:W-:Y:S01]  /*1ba0*/  ISETP.GE.U32.AND P1, PT, R4, 0x7fffff97, PT ;  /* 0x7fffff970400780c */ /* 0x000fe20003f26070 */
[----:B------:R3:W-:Y:S01]  /*1bb0*/  LDGSTS.E [R3+0x3200], [R148.64], !P5 ;  /* 0x0320000094037fae */ /* 0x0007e2000e921844 */
[----:B------:R-:W-:Y:S01]  /*1bc0*/  IADD3 R4, R14, -0x32, RZ ;  /* 0xffffffce0e047810 */ /* 0x000fe20007ffe0ff */
[----:B----4-:R-:W-:Y:S01]  /*1bd0*/  IMAD.WIDE R142, R248, 0x4, R142 ;  /* 0x00000004f88e7825 */ /* 0x010fe200078e028e */
[----:B------:R-:W-:Y:S01]  /*1be0*/  ISETP.GE.U32.AND P5, PT, R6, 0x7fffff8b, PT ;  /* 0x7fffff8b0600780c */ /* 0x000fe20003fa6070 */
[----:B------:R4:W-:Y:S01]  /*1bf0*/  LDGSTS.E [R3+0x3a00], [R150.64], !P3 ;  /* 0x03a0000096037fae */ /* 0x0009e2000d921844 */
[----:B------:R-:W5:Y:S01]  /*1c00*/  I2F.RP R6, R8 ;  /* 0x0000000800067306 */ /* 0x000f620000209400 */
[----:B------:R-:W-:Y:S01]  /*1c10*/  ISETP.GE.U32.AND P2, PT, R4, 0x7fffff8f, PT ;  /* 0x7fffff8f0400780c */ /* 0x000fe20003f46070 */
[----:B-1----:R-:W-:Y:S01]  /*1c20*/  IMAD.WIDE R144, R248, 0x4, R144 ;  /* 0x00000004f8907825 */ /* 0x002fe200078e0290 */
[C---:B------:R-:W-:Y:S01]  /*1c30*/  IADD3 R4, R14.reuse, -0x3a, RZ ;  /* 0xffffffc60e047810 */ /* 0x040fe20007ffe0ff */
[----:B------:R1:W-:Y:S01]  /*1c40*/  LDGSTS.E [R3+0x4200], [R152.64], !P6 ;  /* 0x0420000098037fae */ /* 0x0003e2000f121844 */
[----:B------:R-:W-:Y:S01]  /*1c50*/  IADD3 R7, R14, -0x7, RZ ;  /* 0xfffffff90e077810 */ /* 0x000fe20007ffe0ff */
[----:B--2---:R-:W-:Y:S01]  /*1c60*/  IMAD.WIDE R146, R248, 0x4, R146 ;  /* 0x00000004f8927825 */ /* 0x004fe200078e0292 */
[----:B------:R-:W-:Y:S01]  /*1c70*/  ISETP.GE.U32.AND P3, PT, R4, 0x7fffff87, PT ;  /* 0x7fffff870400780c */ /* 0x000fe20003f66070 */
[----:B------:R2:W-:Y:S01]  /*1c80*/  LDGSTS.E [R3+0x4a00], [R154.64], !P0 ;  /* 0x04a000009a037fae */ /* 0x0005e2000c121844 */
[----:B------:R-:W-:Y:S01]  /*1c90*/  IADD3 R4, R14, -0x3e, RZ ;  /* 0xffffffc20e047810 */ /* 0x000fe20007ffe0ff */
[----:B---3--:R-:W-:Y:S01]  /*1ca0*/  IMAD.WIDE R148, R248, 0x4, R148 ;  /* 0x00000004f8947825 */ /* 0x008fe200078e0294 */
[----:B------:R-:W-:Y:S01]  /*1cb0*/  IADD3 R9, R14, -0x1f, RZ ;  /* 0xffffffe10e097810 */ /* 0x000fe20007ffe0ff */
[----:B------:R3:W-:Y:S01]  /*1cc0*/  LDGSTS.E [R3+0x5200], [R156.64], !P1 ;  /* 0x052000009c037fae */ /* 0x0007e2000c921844 */
[----:B------:R-:W-:Y:S01]  /*1cd0*/  ISETP.GE.U32.AND P6, PT, R4, 0x7fffff83, PT ;  /* 0x7fffff830400780c */ /* 0x000fe20003fc6070 */
[----:B----4-:R-:W-:Y:S01]  /*1ce0*/  IMAD.WIDE R150, R248, 0x4, R150 ;  /* 0x00000004f8967825 */ /* 0x010fe200078e0296 */
[C---:B------:R-:W-:Y:S01]  /*1cf0*/  IADD3 R4, R14.reuse, -0x3, RZ ;  /* 0xfffffffd0e047810 */ /* 0x040fe20007ffe0ff */
[----:B-----5:R-:W4:Y:S01]  /*1d00*/  MUFU.RCP R6, R6 ;  /* 0x0000000600067308 */ /* 0x020f220000001000 */
        /* <DEDUP_REMOVED lines=15> */
[----:B-----5:R-:W-:Y:S01]  /*1e00*/  IMAD.WIDE R158, R248, 0x4, R158 ;  /* 0x00000004f89e7825 */ /* 0x020fe200078e029e */
[----:B------:R-:W-:Y:S01]  /*1e10*/  ISETP.GE.U32.AND P3, PT, R7, 0x7fffffaa, PT ;  /* 0x7fffffaa0700780c */ /* 0x000fe20003f66070 */
[----:B------:R5:W-:Y:S01]  /*1e20*/  LDGSTS.E [R3+0x7a00], [R166.64], !P6 ;  /* 0x07a00000a6037fae */ /* 0x000be2000f121844 */
[----:B------:R-:W-:Y:S01]  /*1e30*/  IADD3 R7, R14, -0x1b, RZ ;  /* 0xffffffe50e077810 */ /* 0x000fe20007ffe0ff */
[----:B-1----:R-:W-:Y:S01]  /*1e40*/  IMAD.WIDE R160, R248, 0x4, R160 ;  /* 0x00000004f8a07825 */ /* 0x002fe200078e02a0 */
[----:B------:R-:W-:-:S02]  /*1e50*/  ISETP.GE.U32.AND P5, PT, R4, 0x7fffffae, PT ;  /* 0x7fffffae0400780c */ /* 0x000fc40003fa6070 */
[----:B------:R-:W-:Y:S01]  /*1e60*/  LOP3.LUT R4, R2, 0x40, RZ, 0x3c, !PT ;  /* 0x0000004002047812 */ /* 0x000fe200078e3cff */
[----:B--2---:R-:W-:Y:S01]  /*1e70*/  IMAD.WIDE R162, R248, 0x4, R162 ;  /* 0x00000004f8a27825 */ /* 0x004fe200078e02a2 */
[----:B------:R-:W-:Y:S02]  /*1e80*/  ISETP.GE.U32.AND P6, PT, R7, 0x7fffffa6, PT ;  /* 0x7fffffa60700780c */ /* 0x000fe40003fc6070 */
[----:B------:R-:W-:Y:S01]  /*1e90*/  IADD3 R7, R14, -0x23, RZ ;  /* 0xffffffdd0e077810 */ /* 0x000fe20007ffe0ff */
[----:B------:R1:W-:Y:S01]  /*1ea0*/  LDGSTS.E [R4+0x400], [R168.64], !P0 ;  /* 0x00400000a8047fae */ /* 0x0003e2000c121844 */
[----:B----4-:R-:W-:Y:S01]  /*1eb0*/  IADD3 R6, R6, 0xffffffe, RZ ;  /* 0x0ffffffe06067810 */ /* 0x010fe20007ffe0ff */
[C---:B---3--:R-:W-:Y:S01]  /*1ec0*/  IMAD.WIDE R164, R248.reuse, 0x4, R164 ;  /* 0x00000004f8a47825 */ /* 0x048fe200078e02a4 */
[----:B------:R-:W-:Y:S01]  /*1ed0*/  ISETP.GE.U32.AND P0, PT, R9, 0x7fffffa2, PT ;  /* 0x7fffffa20900780c */ /* 0x000fe20003f06070 */
[----:B------:R2:W-:Y:S01]  /*1ee0*/  LDGSTS.E [R4+0xc00], [R170.64], !P1 ;  /* 0x00c00000aa047fae */ /* 0x0005e2000c921844 */
[----:B------:R-:W-:Y:S01]  /*1ef0*/  ISETP.GE.U32.AND P1, PT, R7, 0x7fffff9e, PT ;  /* 0x7fffff9e0700780c */ /* 0x000fe20003f26070 */
[----:B-----5:R-:W-:Y:S01]  /*1f00*/  IMAD.WIDE R166, R248, 0x4, R166 ;  /* 0x00000004f8a67825 */ /* 0x020fe200078e02a6 */
[----:B------:R-:W3:Y:S01]  /*1f10*/  F2I.FTZ.U32.TRUNC.NTZ R7, R6 ;  /* 0x0000000600077305 */ /* 0x000ee2000021f000 */
[C---:B------:R-:W-:Y:S01]  /*1f20*/  IADD3 R9, R14.reuse, -0x27, RZ ;  /* 0xffffffd90e097810 */ /* 0x040fe20007ffe0ff */
[----:B------:R4:W-:Y:S01]  /*1f30*/  LDGSTS.E [R4+0x1400], [R172.64], !P4 ;  /* 0x01400000ac047fae */ /* 0x0009e2000e121844 */
[----:B------:R-:W-:-:S02]  /*1f40*/  IADD3 R10, R14, -0x2b, RZ ;  /* 0xffffffd50e0a7810 */ /* 0x000fc40007ffe0ff */
[----:B------:R-:W-:Y:S01]  /*1f50*/  ISETP.GE.U32.AND P4, PT, R9, 0x7fffff9a, PT ;  /* 0x7fffff9a0900780c */ /* 0x000fe20003f86070 */
[----:B------:R5:W-:Y:S01]  /*1f60*/  LDGSTS.E [R4+0x1c00], [R174.64], !P2 ;  /* 0x01c00000ae047fae */ /* 0x000be2000d121844 */
[----:B------:R-:W-:Y:S01]  /*1f70*/  IADD3 R9, R14, -0x2f, RZ ;  /* 0xffffffd10e097810 */ /* 0x000fe20007ffe0ff */
[----:B-1----:R-:W-:Y:S01]  /*1f80*/  IMAD.WIDE R168, R248, 0x4, R168 ;  /* 0x00000004f8a87825 */ /* 0x002fe200078e02a8 */
[----:B------:R-:W-:Y:S01]  /*1f90*/  ISETP.GE.U32.AND P2, PT, R10, 0x7fffff96, PT ;  /* 0x7fffff960a00780c */ /* 0x000fe20003f46070 */
[----:B------:R1:W-:Y:S01]  /*1fa0*/  LDGSTS.E [R4+0x2400], [R176.64], !P5 ;  /* 0x02400000b0047fae */ /* 0x0003e2000e921844 */
[----:B------:R-:W-:Y:S01]  /*1fb0*/  ISETP.GE.U32.AND P5, PT, R9, 0x7fffff92, PT ;  /* 0x7fffff920900780c */ /* 0x000fe20003fa6070 */
[----:B--2---:R-:W-:Y:S01]  /*1fc0*/  IMAD.WIDE R170, R248, 0x4, R170 ;  /* 0x00000004f8aa7825 */ /* 0x004fe200078e02aa */
[----:B------:R-:W-:Y:S01]  /*1fd0*/  IADD3 R9, R14, -0x33, RZ ;  /* 0xffffffcd0e097810 */ /* 0x000fe20007ffe0ff */
[----:B------:R2:W-:Y:S01]  /*1fe0*/  LDGSTS.E [R4+0x2c00], [R178.64], !P3 ;  /* 0x02c00000b2047fae */ /* 0x0005e2000d921844 */
[----:B------:R-:W-:Y:S01]  /*1ff0*/  SHF.R.U32.HI R10, RZ, 0x6, R238 ;  /* 0x00000006ff0a7819 */ /* 0x000fe200000116ee */
[----:B---3--:R-:W-:Y:S01]  /*2000*/  IMAD.MOV R13, RZ, RZ, -R7 ;  /* 0x000000ffff0d7224 */ /* 0x008fe200078e0a07 */
[----:B------:R-:W-:Y:S01]  /*2010*/  ISETP.GE.U32.AND P3, PT, R9, 0x7fffff8e, PT ;  /* 0x7fffff8e0900780c */ /* 0x000fe20003f66070 */
[----:B------:R3:W-:Y:S01]  /*2020*/  LDGSTS.E [R4+0x3400], [R180.64], !P6 ;  /* 0x03400000b4047fae */ /* 0x0007e2000f121844 */
[----:B------:R-:W-:Y:S01]  /*2030*/  SGXT.U32 R6, R10, 0x1 ;  /* 0x000000010a06781a */ /* 0x000fe20000000000 */
[----:B----4-:R-:W-:Y:S01]  /*2040*/  IMAD.WIDE R172, R248, 0x4, R172 ;  /* 0x00000004f8ac7825 */ /* 0x010fe200078e02ac */
[C---:B------:R-:W-:Y:S01]  /*2050*/  IADD3 R9, R14.reuse, -0x37, RZ ;  /* 0xffffffc90e097810 */ /* 0x040fe20007ffe0ff */
[----:B------:R4:W-:Y:S01]  /*2060*/  LDGSTS.E [R4+0x3c00], [R182.64], !P0 ;  /* 0x03c00000b6047fae */ /* 0x0009e2000c121844 */
[----:B------:R-:W-:Y:S01]  /*2070*/  LOP3.LUT R11, R5, R6, RZ, 0xfc, !PT ;  /* 0x00000006050b7212 */ /* 0x000fe200078efcff */
[----:B------:R-:W-:Y:S01]  /*2080*/  IMAD.MOV.U32 R6, RZ, RZ, RZ ;  /* 0x000000ffff067224 */ /* 0x000fe200078e00ff */
[----:B------:R-:W-:Y:S01]  /*2090*/  ISETP.GE.U32.AND P6, PT, R9, 0x7fffff8a, PT ;  /* 0x7fffff8a0900780c */ /* 0x000fe20003fc6070 */
[----:B------:R-:W-:Y:S01]  /*20a0*/  IMAD R9, R13, R8, RZ ;  /* 0x000000080d097224 */ /* 0x000fe200078e02ff */
[----:B------:R-:W-:Y:S01]  /*20b0*/  IABS R234, R11 ;  /* 0x0000000b00ea7213 */ /* 0x000fe20000000000 */
[----:B------:R1:W-:Y:S01]  /*20c0*/  LDGSTS.E [R4+0x4400], [R184.64], !P1 ;  /* 0x04400000b8047fae */ /* 0x0003e2000c921844 */
[----:B------:R-:W-:Y:S01]  /*20d0*/  LOP3.LUT R16, R11, 0x2, RZ, 0xfc, !PT ;  /* 0x000000020b107812 */ /* 0x000fe200078efcff */
[----:B------:R-:W-:Y:S01]  /*20e0*/  IMAD.HI.U32 R9, R7, R9, R6 ;  /* 0x0000000907097227 */ /* 0x000fe200078e0006 */
[----:B------:R-:W-:Y:S01]  /*20f0*/  IADD3 R6, R14, -0x3b, RZ ;  /* 0xffffffc50e067810 */ /* 0x000fe20007ffe0ff */
[----:B------:R1:W-:Y:S01]  /*2100*/  LDGSTS.E [R4+0x4c00], [R186.64], !P4 ;  /* 0x04c00000ba047fae */ /* 0x0003e2000e121844 */
[----:B------:R-:W-:Y:S01]  /*2110*/  IABS R62, R16 ;  /* 0x00000010003e7213 */ /* 0x000fe20000000000 */
[----:B-----5:R-:W-:Y:S01]  /*2120*/  IMAD.WIDE R174, R248, 0x4, R174 ;  /* 0x00000004f8ae7825 */ /* 0x020fe200078e02ae */
[----:B------:R-:W-:Y:S01]  /*2130*/  ISETP.GE.U32.AND P0, PT, R6, 0x7fffff86, PT ;  /* 0x7fffff860600780c */ /* 0x000fe20003f06070 */
[----:B------:R5:W-:Y:S01]  /*2140*/  LDGSTS.E [R4+0x5400], [R188.64], !P2 ;  /* 0x05400000bc047fae */ /* 0x000be2000d121844 */
[----:B------:R-:W-:Y:S01]  /*2150*/  LOP3.LUT R10, R11, 0x4, RZ, 0xfc, !PT ;  /* 0x000000040b0a7812 */ /* 0x000fe200078efcff */
[----:B------:R-:W-:Y:S01]  /*2160*/  IMAD.HI.U32 R6, R9, R234, RZ ;  /* 0x000000ea09067227 */ /* 0x000fe200078e00ff */
[----:B------:R-:W-:Y:S01]  /*2170*/  LOP3.LUT R18, R11, 0x8, RZ, 0xfc, !PT ;  /* 0x000000080b127812 */ /* 0x000fe200078efcff */
[----:B------:R1:W-:Y:S01]  /*2180*/  LDGSTS.E [R4+0x5c00], [R190.64], !P5 ;  /* 0x05c00000be047fae */ /* 0x0003e2000e921844 */
[----:B------:R-:W-:Y:S01]  /*2190*/  IABS R232, R10 ;  /* 0x0000000a00e87213 */ /* 0x000fe20000000000 */
[----:B------:R-:W-:Y:S01]  /*21a0*/  IMAD.MOV R17, RZ, RZ, -R6 ;  /* 0x000000ffff117224 */ /* 0x000fe200078e0a06 */
[----:B------:R-:W-:Y:S01]  /*21b0*/  IADD3 R15, R14, -0x3f, RZ ;  /* 0xffffffc10e0f7810 */ /* 0x000fe20007ffe0ff */
[----:B------:R-:W-:Y:S01]  /*21c0*/  IMAD.HI.U32 R7, R9, R62, RZ ;  /* 0x0000003e09077227 */ /* 0x000fe200078e00ff */
[----:B------:R1:W-:Y:S01]  /*21d0*/  LDGSTS.E [R4+0x6400], [R192.64], !P3 ;  /* 0x06400000c0047fae */ /* 0x0003e2000d921844 */
[----:B------:R-:W-:-:S02]  /*21e0*/  IABS R230, R18 ;  /* 0x0000001200e67213 */ /* 0x000fc40000000000 */
[C---:B------:R-:W-:Y:S01]  /*21f0*/  IMAD R234, R8.reuse, R17, R234 ;  /* 0x0000001108ea7224 */ /* 0x040fe200078e02ea */
[----:B------:R-:W-:Y:S01]  /*2200*/  LOP3.LUT R17, R11, 0x6, RZ, 0xfc, !PT ;  /* 0x000000060b117812 */ /* 0x000fe200078efcff */
[----:B------:R-:W-:Y:S01]  /*2210*/  IMAD.MOV R7, RZ, RZ, -R7 ;  /* 0x000000ffff077224 */ /* 0x000fe200078e0a07 */
[----:B------:R1:W-:Y:S01]  /*2220*/  LDGSTS.E [R4+0x6c00], [R194.64], !P6 ;  /* 0x06c00000c2047fae */ /* 0x0003e2000f121844 */
[----:B------:R-:W-:Y:S01]  /*2230*/  IMAD.HI.U32 R13, R9, R232, RZ ;  /* 0x000000e8090d7227 */ /* 0x000fe200078e00ff */
[C---:B------:R-:W-:Y:S02]  /*2240*/  ISETP.GT.U32.AND P2, PT, R8.reuse, R234, PT ;  /* 0x000000ea0800720c */ /* 0x040fe40003f44070 */
[----:B------:R-:W-:Y:S01]  /*2250*/  IABS R60, R17 ;  /* 0x00000011003c7213 */ /* 0x000fe20000000000 */
[----:B------:R-:W-:Y:S01]  /*2260*/  IMAD R62, R8, R7, R62 ;  /* 0x00000007083e7224 */ /* 0x000fe200078e023e */
[----:B------:R-:W-:Y:S01]  /*2270*/  IADD3 R7, R14, -0x40, RZ ;  /* 0xffffffc00e077810 */ /* 0x000fe20007ffe0ff */
[----:B------:R-:W-:Y:S01]  /*2280*/  IMAD.MOV R13, RZ, RZ, -R13 ;  /* 0x000000ffff0d7224 */ /* 0x000fe200078e0a0d */
[----:B------:R-:W-:Y:S01]  /*2290*/  ISETP.GE.U32.AND P1, PT, R15, 0x7fffff82, PT ;  /* 0x7fffff820f00780c */ /* 0x000fe20003f26070 */
[----:B------:R-:W-:Y:S01]  /*22a0*/  IMAD.HI.U32 R6, R9, R60, RZ ;  /* 0x0000003c09067227 */ /* 0x000fe200078e00ff */
[----:B------:R-:W-:Y:S01]  /*22b0*/  ISETP.GT.U32.AND P5, PT, R8, R62, PT ;  /* 0x0000003e0800720c */ /* 0x000fe20003fa4070 */
[----:B------:R2:W-:Y:S01]  /*22c0*/  LDGSTS.E [R4+0x7400], [R196.64], !P0 ;  /* 0x07400000c4047fae */ /* 0x0005e2000c121844 */
[----:B------:R-:W-:Y:S01]  /*22d0*/  IADD3 R15, R14, -0x4, RZ ;  /* 0xfffffffc0e0f7810 */ /* 0x000fe20007ffe0ff */
[----:B------:R-:W-:Y:S01]  /*22e0*/  IMAD R232, R8, R13, R232 ;  /* 0x0000000d08e87224 */ /* 0x000fe200078e02e8 */
[----:B------:R-:W-:Y:S01]  /*22f0*/  LOP3.LUT R20, R11, 0xa, RZ, 0xfc, !PT ;  /* 0x0000000a0b147812 */ /* 0x000fe200078efcff */
[----:B------:R-:W-:Y:S01]  /*2300*/  IMAD.MOV.U32 R13, RZ, RZ, 0x3f ;  /* 0x0000003fff0d7424 */ /* 0x000fe200078e00ff */
[----:B------:R-:W-:Y:S01]  /*2310*/  ISETP.GE.U32.AND P4, PT, R15, 0x7fffffbd, PT ;  /* 0x7fffffbd0f00780c */ /* 0x000fe20003f86070 */
[----:B------:R-:W-:Y:S01]  /*2320*/  @!P2 IMAD.IADD R234, R234, 0x1, -R8 ;  /* 0x00000001eaeaa824 */ /* 0x000fe200078e0a08 */
[----:B------:R-:W-:Y:S01]  /*2330*/  ISETP.GE.AND P2, PT, R251, R7, PT ;  /* 0x00000007fb00720c */ /* 0x000fe20003f46270 */
[----:B-1----:R-:W-:Y:S01]  /*2340*/  IMAD.WIDE R176, R248, 0x4, R176 ;  /* 0x00000004f8b07825 */ /* 0x002fe200078e02b0 */
[----:B------:R-:W-:Y:S01]  /*2350*/  IADD3 R250, R13, c[0x0][0x180], RZ ;  /* 0x000060000dfa7a10 */ /* 0x000fe20007ffe0ff */
[----:B------:R1:W-:Y:S01]  /*2360*/  LDGSTS.E [R4+0x7c00], [R198.64], !P1 ;  /* 0x07c00000c6047fae */ /* 0x0003e2000c921844 */
[----:B------:R-:W-:Y:S01]  /*2370*/  SEL R236, RZ, 0x4, P2 ;  /* 0x00000004ffec7807 */ /* 0x000fe20001000000 */
[----:B------:R-:W-:Y:S01]  /*2380*/  IMAD.MOV R13, RZ, RZ, -R6 ;  /* 0x000000ffff0d7224 */ /* 0x000fe200078e0a06 */
[----:B------:R-:W-:Y:S01]  /*2390*/  ISETP.GT.AND P6, PT, R250, 0x7f, PT ;  /* 0x0000007ffa00780c */ /* 0x000fe20003fc4270 */
[----:B------:R-:W-:Y:S01]  /*23a0*/  @!P5 IMAD.IADD R62, R62, 0x1, -R8 ;  /* 0x000000013e3ed824 */ /* 0x000fe200078e0a08 */
[C---:B------:R-:W-:Y:S01]  /*23b0*/  ISETP.GT.U32.AND P2, PT, R8.reuse, R232, PT ;  /* 0x000000e80800720c */ /* 0x040fe20003f44070 */
[----:B------:R-:W-:Y:S01]  /*23c0*/  IMAD R60, R8, R13, R60 ;  /* 0x0000000d083c7224 */ /* 0x000fe200078e023c */
[----:B------:R-:W-:Y:S01]  /*23d0*/  SEL R236, R236, RZ, P6 ;  /* 0x000000ffecec7207 */ /* 0x000fe20003000000 */
[----:B------:R-:W-:Y:S01]  /*23e0*/  IMAD.HI.U32 R6, R9, R230, RZ ;  /* 0x000000e609067227 */ /* 0x000fe200078e00ff */
[----:B------:R-:W-:-:S02]  /*23f0*/  ISETP.GT.U32.AND P5, PT, R8, R62, PT ;  /* 0x0000003e0800720c */ /* 0x000fc40003fa4070 */
[C---:B------:R-:W-:Y:S01]  /*2400*/  ISETP.GT.U32.AND P6, PT, R8.reuse, R60, PT ;  /* 0x0000003c0800720c */ /* 0x040fe20003fc4070 */
[----:B------:R-:W-:Y:S01]  /*2410*/  IMAD.MOV R15, RZ, RZ, -R6 ;  /* 0x000000ffff0f7224 */ /* 0x000fe200078e0a06 */
[----:B------:R-:W-:Y:S01]  /*2420*/  ISETP.GT.U32.AND P3, PT, R8, R234, PT ;  /* 0x000000ea0800720c */ /* 0x000fe20003f64070 */
[----:B--2---:R-:W-:Y:S01]  /*2430*/  IMAD.WIDE R178, R248, 0x4, R178 ;  /* 0x00000004f8b27825 */ /* 0x004fe200078e02b2 */
[----:B------:R-:W-:Y:S02]  /*2440*/  IADD3 R6, R14, -0xc, RZ ;  /* 0xfffffff40e067810 */ /* 0x000fe40007ffe0ff */
[----:B------:R-:W-:Y:S01]  /*2450*/  IABS R58, R20 ;  /* 0x00000014003a7213 */ /* 0x000fe20000000000 */
[----:B------:R-:W-:Y:S01]  /*2460*/  IMAD R230, R8, R15, R230 ;  /* 0x0000000f08e67224 */ /* 0x000fe200078e02e6 */
[C---:B------:R-:W-:Y:S01]  /*2470*/  LOP3.LUT R21, R11.reuse, 0xc, RZ, 0xfc, !PT ;  /* 0x0000000c0b157812 */ /* 0x040fe200078efcff */
[--C-:B------:R-:W-:Y:S01]  /*2480*/  @!P2 IMAD.IADD R232, R232, 0x1, -R8.reuse ;  /* 0x00000001e8e8a824 */ /* 0x100fe200078e0a08 */
[----:B------:R-:W-:Y:S01]  /*2490*/  ISETP.GE.AND P2, PT, R11, RZ, PT ;  /* 0x000000ff0b00720c */ /* 0x000fe20003f46270 */
[--C-:B------:R-:W-:Y:S01]  /*24a0*/  @!P5 IMAD.IADD R62, R62, 0x1, -R8.reuse ;  /* 0x000000013e3ed824 */ /* 0x100fe200078e0a08 */
[----:B------:R-:W-:Y:S01]  /*24b0*/  ISETP.GE.AND P5, PT, R16, RZ, PT ;  /* 0x000000ff1000720c */ /* 0x000fe20003fa6270 */
[--C-:B------:R-:W-:Y:S01]  /*24c0*/  @!P6 IMAD.IADD R60, R60, 0x1, -R8.reuse ;  /* 0x000000013c3ce824 */ /* 0x100fe200078e0a08 */
[----:B------:R-:W-:Y:S01]  /*24d0*/  ISETP.GT.U32.AND P6, PT, R8, R230, PT ;  /* 0x000000e60800720c */ /* 0x000fe20003fc4070 */
[----:B------:R-:W-:Y:S01]  /*24e0*/  @!P3 IMAD.IADD R234, R234, 0x1, -R8 ;  /* 0x00000001eaeab824 */ /* 0x000fe200078e0a08 */
[----:B------:R-:W-:Y:S01]  /*24f0*/  ISETP.GT.U32.AND P0, PT, R8, R232, PT ;  /* 0x000000e80800720c */ /* 0x000fe20003f04070 */
[----:B---3--:R-:W-:Y:S01]  /*2500*/  IMAD.WIDE R180, R248, 0x4, R180 ;  /* 0x00000004f8b47825 */ /* 0x008fe200078e02b4 */
[----:B------:R-:W-:-:S02]  /*2510*/  IADD3 R13, R14, -0x8, RZ ;  /* 0xfffffff80e0d7810 */ /* 0x000fc40007ffe0ff */
[----:B------:R-:W-:Y:S01]  /*2520*/  IABS R228, R21 ;  /* 0x0000001500e47213 */ /* 0x000fe20000000000 */
[----:B----4-:R-:W-:Y:S01]  /*2530*/  IMAD.WIDE R182, R248, 0x4, R182 ;  /* 0x00000004f8b67825 */ /* 0x010fe200078e02b6 */
[----:B------:R-:W-:Y:S02]  /*2540*/  ISETP.GE.U32.AND P3, PT, R13, 0x7fffffb9, PT ;  /* 0x7fffffb90d00780c */ /* 0x000fe40003f66070 */
[----:B------:R-:W-:Y:S01]  /*2550*/  ISETP.GT.U32.AND P1, PT, R8, R60, PT ;  /* 0x0000003c0800720c */ /* 0x000fe20003f24070 */
[----:B------:R-:W-:Y:S01]  /*2560*/  @!P2 IMAD.MOV R234, RZ, RZ, -R234 ;  /* 0x000000ffffeaa224 */ /* 0x000fe200078e0aea */
[----:B------:R-:W-:Y:S01]  /*2570*/  ISETP.GE.U32.AND P2, PT, R6, 0x7fffffb5, PT ;  /* 0x7fffffb50600780c */ /* 0x000fe20003f46070 */
[----:B------:R-:W-:Y:S01]  /*2580*/  @!P5 IMAD.MOV R62, RZ, RZ, -R62 ;  /* 0x000000ffff3ed224 */ /* 0x000fe200078e0a3e */
[----:B------:R-:W-:Y:S01]  /*2590*/  ISETP.GE.AND P5, PT, R10, RZ, PT ;  /* 0x000000ff0a00720c */ /* 0x000fe20003fa6270 */
[----:B------:R-:W-:Y:S01]  /*25a0*/  @!P6 IMAD.IADD R230, R230, 0x1, -R8 ;  /* 0x00000001e6e6e824 */ /* 0x000fe200078e0a08 */
[----:B------:R-:W-:Y:S01]  /*25b0*/  LOP3.LUT R22, R11, 0xe, RZ, 0xfc, !PT ;  /* 0x0000000e0b167812 */ /* 0x000fe200078efcff */
[----:B------:R-:W-:Y:S01]  /*25c0*/  IMAD.HI.U32 R6, R9, R58, RZ ;  /* 0x0000003a09067227 */ /* 0x000fe200078e00ff */
[----:B------:R-:W-:-:S02]  /*25d0*/  IADD3 R10, R14, -0x10, RZ ;  /* 0xfffffff00e0a7810 */ /* 0x000fc40007ffe0ff */
[C---:B------:R-:W-:Y:S01]  /*25e0*/  ISETP.GT.U32.AND P6, PT, R8.reuse, R230, PT ;  /* 0x000000e60800720c */ /* 0x040fe20003fc4070 */
[----:B------:R-:W-:Y:S01]  /*25f0*/  IMAD.MOV R13, RZ, RZ, -R6 ;  /* 0x000000ffff0d7224 */ /* 0x000fe200078e0a06 */
[----:B------:R-:W-:Y:S01]  /*2600*/  LOP3.LUT R19, R11, 0x10, RZ, 0xfc, !PT ;  /* 0x000000100b137812 */ /* 0x000fe200078efcff */
[----:B------:R-:W-:Y:S01]  /*2610*/  IMAD.HI.U32 R6, R9, R228, RZ ;  /* 0x000000e409067227 */ /* 0x000fe200078e00ff */
[----:B------:R-:W-:Y:S02]  /*2620*/  IABS R56, R22 ;  /* 0x0000001600387213 */ /* 0x000fe40000000000 */
[----:B------:R-:W-:Y:S01]  /*2630*/  IABS R226, R19 ;  /* 0x0000001300e27213 */ /* 0x000fe20000000000 */
[----:B------:R-:W-:Y:S01]  /*2640*/  IMAD R58, R8, R13, R58 ;  /* 0x0000000d083a7224 */ /* 0x000fe200078e023a */
[----:B------:R-:W-:Y:S01]  /*2650*/  LOP3.LUT R16, R11, 0x12, RZ, 0xfc, !PT ;  /* 0x000000120b107812 */ /* 0x000fe200078efcff */
[----:B------:R-:W-:Y:S01]  /*2660*/  @!P0 IMAD.IADD R232, R232, 0x1, -R8 ;  /* 0x00000001e8e88824 */ /* 0x000fe200078e0a08 */
[----:B------:R-:W-:Y:S01]  /*2670*/  ISETP.GE.AND P0, PT, R17, RZ, PT ;  /* 0x000000ff1100720c */ /* 0x000fe20003f06270 */
[----:B------:R-:W-:Y:S01]  /*2680*/  IMAD.MOV R13, RZ, RZ, -R6 ;  /* 0x000000ffff0d7224 */ /* 0x000fe200078e0a06 */
[----:B------:R-:W-:Y:S01]  /*2690*/  LOP3.LUT R6, R2, 0x60, RZ, 0x3c, !PT ;  /* 0x0000006002067812 */ /* 0x000fe200078e3cff */
[----:B------:R-:W-:Y:S01]  /*26a0*/  @!P5 IMAD.MOV R232, RZ, RZ, -R232 ;  /* 0x000000ffffe8d224 */ /* 0x000fe200078e0ae8 */
[C---:B------:R-:W-:Y:S01]  /*26b0*/  ISETP.GT.U32.AND P5, PT, R8.reuse, R58, PT ;  /* 0x0000003a0800720c */ /* 0x040fe20003fa4070 */
[----:B------:R-:W-:Y:S01]  /*26c0*/  IMAD R228, R8, R13, R228 ;  /* 0x0000000d08e47224 */ /* 0x000fe200078e02e4 */
[----:B------:R-:W-:Y:S01]  /*26d0*/  IABS R54, R16 ;  /* 0x0000001000367213 */ /* 0x000fe20000000000 */
[--C-:B------:R-:W-:Y:S01]  /*26e0*/  @!P6 IMAD.IADD R230, R230, 0x1, -R8.reuse ;  /* 0x00000001e6e6e824 */ /* 0x100fe200078e0a08 */
[----:B------:R2:W-:Y:S01]  /*26f0*/  LDGSTS.E [R6+0x600], [R200.64], !P4 ;  /* 0x00600000c8067fae */ /* 0x0005e2000e121844 */
[----:B------:R-:W-:Y:S01]  /*2700*/  @!P1 IMAD.IADD R60, R60, 0x1, -R8 ;  /* 0x000000013c3c9824 */ /* 0x000fe200078e0a08 */
[----:B------:R-:W-:Y:S01]  /*2710*/  ISETP.GT.U32.AND P6, PT, R8, R228, PT ;  /* 0x000000e40800720c */ /* 0x000fe20003fc4070 */
[C---:B------:R-:W-:Y:S01]  /*2720*/  IMAD.HI.U32 R13, R9.reuse, R226, RZ ;  /* 0x000000e2090d7227 */ /* 0x040fe200078e00ff */
[----:B------:R-:W-:Y:S01]  /*2730*/  ISETP.GE.U32.AND P1, PT, R10, 0x7fffffb1, PT ;  /* 0x7fffffb10a00780c */ /* 0x000fe20003f26070 */
[----:B------:R3:W-:Y:S01]  /*2740*/  LDGSTS.E [R6+0xe00], [R202.64], !P3 ;  /* 0x00e00000ca067fae */ /* 0x0007e2000d921844 */
[----:B------:R-:W-:Y:S01]  /*2750*/  LOP3.LUT R29, RZ, c[0x0][0x17c], RZ, 0x33, !PT ;  /* 0x00005f00ff1d7a12 */ /* 0x000fe200078e33ff */
[----:B------:R-:W-:-:S02]  /*2760*/  IMAD.HI.U32 R10, R9, R56, RZ ;  /* 0x00000038090a7227 */ /* 0x000fc400078e00ff */
[----:B------:R4:W-:Y:S02]  /*2770*/  LDGSTS.E [R6+0x1600], [R204.64], !P2 ;  /* 0x01600000cc067fae */ /* 0x0009e4000d121844 */
[----:B------:R-:W-:Y:S01]  /*2780*/  @!P5 IMAD.IADD R58, R58, 0x1, -R8 ;  /* 0x000000013a3ad824 */ /* 0x000fe200078e0a08 */
[----:B------:R-:W-:Y:S01]  /*2790*/  ISETP.GE.AND P5, PT, R20, RZ, PT ;  /* 0x000000ff1400720c */ /* 0x000fe20003fa6270 */
[----:B------:R-:W-:Y:S01]  /*27a0*/  IMAD.MOV R17, RZ, RZ, -R10 ;  /* 0x000000ffff117224 */ /* 0x000fe200078e0a0a */
[----:B------:R-:W-:Y:S01]  /*27b0*/  LOP3.LUT R20, R11, 0x18, RZ, 0xfc, !PT ;  /* 0x000000180b147812 */ /* 0x000fe200078efcff */
[----:B------:R-:W-:Y:S01]  /*27c0*/  @!P6 IMAD.IADD R228, R228, 0x1, -R8 ;  /* 0x00000001e4e4e824 */ /* 0x000fe200078e0a08 */
[C---:B------:R-:W-:Y:S01]  /*27d0*/  ISETP.GT.U32.AND P4, PT, R8.reuse, R58, PT ;  /* 0x0000003a0800720c */ /* 0x040fe20003f84070 */
[----:B------:R-:W-:Y:S01]  /*27e0*/  IMAD.MOV R13, RZ, RZ, -R13 ;  /* 0x000000ffff0d7224 */ /* 0x000fe200078e0a0d */
[----:B------:R-:W-:Y:S01]  /*27f0*/  IABS R222, R20 ;  /* 0x0000001400de7213 */ /* 0x000fe20000000000 */
[C---:B------:R-:W-:Y:S01]  /*2800*/  IMAD R56, R8.reuse, R17, R56 ;  /* 0x0000001108387224 */ /* 0x040fe200078e0238 */
[C---:B------:R-:W-:Y:S01]  /*2810*/  ISETP.GT.U32.AND P6, PT, R8.reuse, R228, PT ;  /* 0x000000e40800720c */ /* 0x040fe20003fc4070 */
[----:B------:R-:W-:Y:S01]  /*2820*/  IMAD R226, R8, R13, R226 ;  /* 0x0000000d08e27224 */ /* 0x000fe200078e02e2 */
[----:B------:R1:W-:Y:S01]  /*2830*/  LDGSTS.E [R6+0x1e00], [R206.64], !P1 ;  /* 0x01e00000ce067fae */ /* 0x0003e2000c921844 */
[----:B------:R-:W-:Y:S01]  /*2840*/  @!P0 IMAD.MOV R60, RZ, RZ, -R60 ;  /* 0x000000ffff3c8224 */ /* 0x000fe200078e0a3c */
[----:B------:R-:W-:Y:S01]  /*2850*/  ISETP.GE.AND P0, PT, R18, RZ, PT ;  /* 0x000000ff1200720c */ /* 0x000fe20003f06270 */
[----:B------:R-:W-:Y:S01]  /*2860*/  IMAD.HI.U32 R15, R9, R54, RZ ;  /* 0x00000036090f7227 */ /* 0x000fe200078e00ff */
[----:B------:R-:W-:-:S03]  /*2870*/  LOP3.LUT R18, R11, 0x14, RZ, 0xfc, !PT ;  /* 0x000000140b127812 */ /* 0x000fc600078efcff */
[--C-:B------:R-:W-:Y:S01]  /*2880*/  @!P4 IMAD.IADD R58, R58, 0x1, -R8.reuse ;  /* 0x000000013a3ac824 */ /* 0x100fe200078e0a08 */
[----:B------:R-:W-:Y:S01]  /*2890*/  ISETP.GT.U32.AND P4, PT, R8, R56, PT ;  /* 0x000000380800720c */ /* 0x000fe20003f84070 */
[----:B------:R-:W-:Y:S01]  /*28a0*/  IMAD.MOV R15, RZ, RZ, -R15 ;  /* 0x000000ffff0f7224 */ /* 0x000fe200078e0a0f */
[----:B------:R-:W-:Y:S01]  /*28b0*/  IABS R224, R18 ;  /* 0x0000001200e07213 */ /* 0x000fe20000000000 */
[----:B------:R-:W-:Y:S01]  /*28c0*/  @!P6 IMAD.IADD R228, R228, 0x1, -R8 ;  /* 0x00000001e4e4e824 */ /* 0x000fe200078e0a08 */
[C---:B------:R-:W-:Y:S01]  /*28d0*/  ISETP.GT.U32.AND P6, PT, R8.reuse, R226, PT ;  /* 0x000000e20800720c */ /* 0x040fe20003fc4070 */
[----:B------:R-:W-:Y:S01]  /*28e0*/  IMAD R54, R8, R15, R54 ;  /* 0x0000000f08367224 */ /* 0x000fe200078e0236 */
[----:B------:R-:W-:Y:S01]  /*28f0*/  IADD3 R15, R14, -0x14, RZ ;  /* 0xffffffec0e0f7810 */ /* 0x000fe20007ffe0ff */
[----:B------:R-:W-:-:S04]  /*2900*/  IMAD.HI.U32 R10, R9, R224, RZ ;  /* 0x000000e0090a7227 */ /* 0x000fc800078e00ff */
[----:B------:R-:W-:Y:S01]  /*2910*/  @!P5 IMAD.MOV R58, RZ, RZ, -R58 ;  /* 0x000000ffff3ad224 */ /* 0x000fe200078e0a3a */
[----:B------:R-:W-:Y:S01]  /*2920*/  ISETP.GT.U32.AND P5, PT, R8, R54, PT ;  /* 0x000000360800720c */ /* 0x000fe20003fa4070 */
[----:B------:R-:W-:Y:S01]  /*2930*/  @!P4 IMAD.IADD R56, R56, 0x1, -R8 ;  /* 0x000000013838c824 */ /* 0x000fe200078e0a08 */
[----:B------:R-:W-:Y:S01]  /*2940*/  ISETP.GE.AND P4, PT, R22, RZ, PT ;  /* 0x000000ff1600720c */ /* 0x000fe20003f86270 */
[----:B------:R-:W-:Y:S02]  /*2950*/  IMAD.MOV R13, RZ, RZ, -R10 ;  /* 0x000000ffff0d7224 */ /* 0x000fe400078e0a0a */
[----:B------:R-:W-:Y:S01]  /*2960*/  @!P6 IMAD.IADD R226, R226, 0x1, -R8 ;  /* 0x00000001e2e2e824 */ /* 0x000fe200078e0a08 */
[C---:B------:R-:W-:Y:S01]  /*2970*/  ISETP.GT.U32.AND P6, PT, R8.reuse, R56, PT ;  /* 0x000000380800720c */ /* 0x040fe20003fc4070 */
[----:B------:R-:W-:Y:S01]  /*2980*/  @!P0 IMAD.MOV R230, RZ, RZ, -R230 ;  /* 0x000000ffffe68224 */ /* 0x000fe200078e0ae6 */
[----:B------:R-:W-:Y:S01]  /*2990*/  ISETP.GE.AND P0, PT, R21, RZ, PT ;  /* 0x000000ff1500720c */ /* 0x000fe20003f06270 */
[----:B------:R-:W-:Y:S01]  /*29a0*/  IMAD R224, R8, R13, R224 ;  /* 0x0000000d08e07224 */ /* 0x000fe200078e02e0 */
[----:B------:R-:W-:Y:S01]  /*29b0*/  LOP3.LUT R21, R11, 0x16, RZ, 0xfc, !PT ;  /* 0x000000160b157812 */ /* 0x000fe200078efcff */
[----:B------:R-:W-:Y:S01]  /*29c0*/  IMAD.WIDE R184, R248, 0x4, R184 ;  /* 0x00000004f8b87825 */ /* 0x000fe200078e02b8 */
[----:B------:R-:W-:-:S02]  /*29d0*/  ISETP.GT.U32.AND P3, PT, R8, R226, PT ;  /* 0x000000e20800720c */ /* 0x000fc40003f64070 */
[----:B------:R-:W-:Y:S01]  /*29e0*/  IABS R52, R21 ;  /* 0x0000001500347213 */ /* 0x000fe20000000000 */
[----:B------:R-:W-:Y:S01]  /*29f0*/  @!P5 IMAD.IADD R54, R54, 0x1, -R8 ;  /* 0x000000013636d824 */ /* 0x000fe200078e0a08 */
[----:B------:R-:W-:Y:S01]  /*2a00*/  LOP3.LUT R13, R11, 0x1a, RZ, 0xfc, !PT ;  /* 0x0000001a0b0d7812 */ /* 0x000fe200078efcff */
[----:B------:R-:W-:-:S03]  /*2a10*/  IMAD.WIDE R186, R248, 0x4, R186 ;  /* 0x00000004f8ba7825 */ /* 0x000fc600078e02ba */
[----:B------:R-:W-:Y:S01]  /*2a20*/  ISETP.GT.U32.AND P5, PT, R8, R54, PT ;  /* 0x000000360800720c */ /* 0x000fe20003fa4070 */
[----:B------:R-:W-:Y:S01]  /*2a30*/  @!P6 IMAD.IADD R56, R56, 0x1, -R8 ;  /* 0x000000013838e824 */ /* 0x000fe200078e0a08 */
[----:B------:R-:W-:Y:S01]  /*2a40*/  ISETP.GT.U32.AND P6, PT, R8, R224, PT ;  /* 0x000000e00800720c */ /* 0x000fe20003fc4070 */
[----:B------:R-:W-:Y:S01]  /*2a50*/  IMAD.HI.U32 R10, R9, R52, RZ ;  /* 0x00000034090a7227 */ /* 0x000fe200078e00ff */
[----:B------:R-:W-:-:S03]  /*2a60*/  IABS R50, R13 ;  /* 0x0000000d00327213 */ /* 0x000fc60000000000 */
[----:B------:R-:W-:Y:S01]  /*2a70*/  @!P0 IMAD.MOV R228, RZ, RZ, -R228 ;  /* 0x000000ffffe48224 */ /* 0x000fe200078e0ae4 */
[----:B------:R-:W-:Y:S01]  /*2a80*/  ISETP.GE.U32.AND P0, PT, R15, 0x7fffffad, PT ;  /* 0x7fffffad0f00780c */ /* 0x000fe20003f06070 */
[----:B------:R-:W-:Y:S01]  /*2a90*/  IMAD.MOV R15, RZ, RZ, -R10 ;  /* 0x000000ffff0f7224 */ /* 0x000fe200078e0a0a */
[----:B------:R-:W-:Y:S01]  /*2aa0*/  LOP3.LUT R10, R11, 0x1c, RZ, 0xfc, !PT ;  /* 0x0000001c0b0a7812 */ /* 0x000fe200078efcff */
[----:B------:R-:W-:Y:S02]  /*2ab0*/  @!P3 IMAD.IADD R226, R226, 0x1, -R8 ;  /* 0x00000001e2e2b824 */ /* 0x000fe400078e0a08 */
[----:B------:R-:W-:Y:S01]  /*2ac0*/  IMAD R52, R8, R15, R52 ;  /* 0x0000000f08347224 */ /* 0x000fe200078e0234 */
[----:B------:R-:W-:Y:S01]  /*2ad0*/  IABS R22, R10 ;  /* 0x0000000a00167213 */ /* 0x000fe20000000000 */
[----:B------:R-:W-:Y:S01]  /*2ae0*/  @!P6 IMAD.IADD R224, R224, 0x1, -R8 ;  /* 0x00000001e0e0e824 */ /* 0x000fe200078e0a08 */
[----:B------:R-:W-:Y:S01]  /*2af0*/  ISETP.GE.AND P6, PT, R16, RZ, PT ;  /* 0x000000ff1000720c */ /* 0x000fe20003fc6270 */
[----:B------:R-:W-:Y:S01]  /*2b00*/  IMAD.HI.U32 R15, R9, R222, RZ ;  /* 0x000000de090f7227 */ /* 0x000fe200078e00ff */
[----:B------:R-:W-:-:S02]  /*2b10*/  ISETP.GT.U32.AND P3, PT, R8, R52, PT ;  /* 0x000000340800720c */ /* 0x000fc40003f64070 */
[----:B------:R-:W-:Y:S01]  /*2b20*/  ISETP.GT.U32.AND P2, PT, R8, R224, PT ;  /* 0x000000e00800720c */ /* 0x000fe20003f44070 */
[----:B------:R-:W-:Y:S01]  /*2b30*/  IMAD.MOV R17, RZ, RZ, -R15 ;  /* 0x000000ffff117224 */ /* 0x000fe200078e0a0f */
[----:B------:R1:W-:Y:S01]  /*2b40*/  LDGSTS.E [R6+0x2600], [R208.64], !P0 ;  /* 0x02600000d0067fae */ /* 0x0003e2000c121844 */
[----:B------:R-:W-:Y:S01]  /*2b50*/  @!P5 IMAD.IADD R54, R54, 0x1, -R8 ;  /* 0x000000013636d824 */ /* 0x000fe200078e0a08 */
[----:B------:R-:W-:Y:S01]  /*2b60*/  ISETP.GE.AND P5, PT, R19, RZ, PT ;  /* 0x000000ff1300720c */ /* 0x000fe20003fa6270 */
[----:B------:R-:W-:Y:S01]  /*2b70*/  IMAD R222, R8, R17, R222 ;  /* 0x0000001108de7224 */ /* 0x000fe200078e02de */
[----:B------:R-:W-:Y:S01]  /*2b80*/  IADD3 R17, R14, -0x18, RZ ;  /* 0xffffffe80e117810 */ /* 0x000fe20007ffe0ff */
[----:B------:R-:W-:Y:S01]  /*2b90*/  IMAD.MOV.U32 R19, RZ, RZ, R22 ;  /* 0x000000ffff137224 */ /* 0x000fe200078e0016 */
[----:B------:R-:W-:Y:S01]  /*2ba0*/  LOP3.LUT R22, R11, 0x1e, RZ, 0xfc, !PT ;  /* 0x0000001e0b167812 */ /* 0x000fe200078efcff */
[----:B------:R-:W-:Y:S01]  /*2bb0*/  @!P4 IMAD.MOV R56, RZ, RZ, -R56 ;  /* 0x000000ffff38c224 */ /* 0x000fe200078e0a38 */
[----:B------:R-:W-:Y:S01]  /*2bc0*/  ISETP.GT.U32.AND P4, PT, R8, R222, PT ;  /* 0x000000de0800720c */ /* 0x000fe20003f84070 */
[----:B------:R-:W-:Y:S01]  /*2bd0*/  @!P6 IMAD.MOV R54, RZ, RZ, -R54 ;  /* 0x000000ffff36e224 */ /* 0x000fe200078e0a36 */
[----:B------:R-:W-:Y:S01]  /*2be0*/  ISETP.GE.AND P6, PT, R18, RZ, PT ;  /* 0x000000ff1200720c */ /* 0x000fe20003fc6270 */
[----:B------:R-:W-:Y:S01]  /*2bf0*/  IMAD.HI.U32 R15, R9, R50, RZ ;  /* 0x00000032090f7227 */ /* 0x000fe200078e00ff */
[----:B------:R-:W-:-:S02]  /*2c00*/  IABS R48, R22 ;  /* 0x0000001600307213 */ /* 0x000fc40000000000 */
[----:B------:R-:W-:Y:S01]  /*2c10*/  LOP3.LUT R18, R11, 0x22, RZ, 0xfc, !PT ;  /* 0x000000220b127812 */ /* 0x000fe200078efcff */
[----:B------:R-:W-:-:S03]  /*2c20*/  IMAD.HI.U32 R16, R9, R19, RZ ;  /* 0x0000001309107227 */ /* 0x000fc600078e00ff */
[----:B------:R-:W-:Y:S01]  /*2c30*/  IABS R44, R18 ;  /* 0x00000012002c7213 */ /* 0x000fe20000000000 */
[----:B------:R-:W-:Y:S02]  /*2c40*/  IMAD.MOV R15, RZ, RZ, -R15 ;  /* 0x000000ffff0f7224 */ /* 0x000fe400078e0a0f */
[----:B------:R-:W-:Y:S02]  /*2c50*/  @!P3 IMAD.IADD R52, R52, 0x1, -R8 ;  /* 0x000000013434b824 */ /* 0x000fe400078e0a08 */
[----:B------:R-:W-:Y:S02]  /*2c60*/  IMAD.MOV R16, RZ, RZ, -R16 ;  /* 0x000000ffff107224 */ /* 0x000fe400078e0a10 */
[C---:B------:R-:W-:Y:S01]  /*2c70*/  IMAD R50, R8.reuse, R15, R50 ;  /* 0x0000000f08327224 */ /* 0x040fe200078e0232 */
[----:B------:R-:W-:Y:S01]  /*2c80*/  ISETP.GT.U32.AND P3, PT, R8, R52, PT ;  /* 0x000000340800720c */ /* 0x000fe20003f64070 */
[--C-:B------:R-:W-:Y:S01]  /*2c90*/  @!P2 IMAD.IADD R224, R224, 0x1, -R8.reuse ;  /* 0x00000001e0e0a824 */ /* 0x100fe200078e0a08 */
[----:B------:R-:W-:Y:S01]  /*2ca0*/  ISETP.GE.AND P2, PT, R21, RZ, PT ;  /* 0x000000ff1500720c */ /* 0x000fe20003f46270 */
[----:B------:R-:W-:Y:S01]  /*2cb0*/  IMAD R15, R8, R16, R19 ;  /* 0x00000010080f7224 */ /* 0x000fe200078e0213 */
[C---:B------:R-:W-:Y:S01]  /*2cc0*/  LOP3.LUT R19, R11.reuse, 0x20, RZ, 0xfc, !PT ;  /* 0x000000200b137812 */ /* 0x040fe200078efcff */
[----:B------:R-:W-:Y:S01]  /*2cd0*/  @!P4 IMAD.IADD R222, R222, 0x1, -R8 ;  /* 0x00000001dedec824 */ /* 0x000fe200078e0a08 */
[----:B------:R-:W-:Y:S01]  /*2ce0*/  LOP3.LUT R21, R11, 0x26, RZ, 0xfc, !PT ;  /* 0x000000260b157812 */ /* 0x000fe200078efcff */
[----:B------:R-:W-:Y:S01]  /*2cf0*/  @!P6 IMAD.MOV R224, RZ, RZ, -R224 ;  /* 0x000000ffffe0e224 */ /* 0x000fe200078e0ae0 */
[C---:B------:R-:W-:Y:S01]  /*2d00*/  ISETP.GT.U32.AND P6, PT, R8.reuse, R15, PT ;  /* 0x0000000f0800720c */ /* 0x040fe20003fc4070 */
[----:B------:R-:W-:Y:S01]  /*2d10*/  IMAD.HI.U32 R16, R9, R48, RZ ;  /* 0x0000003009107227 */ /* 0x000fe200078e00ff */
[----:B------:R-:W-:-:S02]  /*2d20*/  ISETP.GT.U32.AND P4, PT, R8, R222, PT ;  /* 0x000000de0800720c */ /* 0x000fc40003f84070 */
[----:B------:R-:W-:Y:S01]  /*2d30*/  IABS R46, R19 ;  /* 0x00000013002e7213 */ /* 0x000fe20000000000 */
[----:B------:R-:W-:Y:S01]  /*2d40*/  @!P3 IMAD.IADD R52, R52, 0x1, -R8 ;  /* 0x000000013434b824 */ /* 0x000fe200078e0a08 */
[----:B------:R-:W-:Y:S01]  /*2d50*/  ISETP.GT.U32.AND P3, PT, R8, R50, PT ;  /* 0x000000320800720c */ /* 0x000fe20003f64070 */
[----:B------:R-:W-:Y:S01]  /*2d60*/  @!P5 IMAD.MOV R226, RZ, RZ, -R226 ;  /* 0x000000ffffe2d224 */ /* 0x000fe200078e0ae2 */
[----:B------:R-:W-:Y:S01]  /*2d70*/  ISETP.GE.U32.AND P5, PT, R17, 0x7fffffa9, PT ;  /* 0x7fffffa91100780c */ /* 0x000fe20003fa6070 */
[----:B------:R-:W-:Y:S01]  /*2d80*/  @!P2 IMAD.MOV R52, RZ, RZ, -R52 ;  /* 0x000000ffff34a224 */ /* 0x000fe200078e0a34 */
[----:B------:R-:W-:Y:S01]  /*2d90*/  ISETP.GE.AND P2, PT, R20, RZ, PT ;  /* 0x000000ff1400720c */ /* 0x000fe20003f46270 */
[----:B------:R-:W-:Y:S01]  /*2da0*/  IMAD.MOV R17, RZ, RZ, -R16 ;  /* 0x000000ffff117224 */ /* 0x000fe200078e0a10 */
[----:B------:R-:W-:Y:S01]  /*2db0*/  LOP3.LUT R20, R11, 0x24, RZ, 0xfc, !PT ;  /* 0x000000240b147812 */ /* 0x000fe200078efcff */
[--C-:B------:R-:W-:Y:S01]  /*2dc0*/  @!P6 IMAD.IADD R15, R15, 0x1, -R8.reuse ;  /* 0x000000010f0fe824 */ /* 0x100fe200078e0a08 */
[----:B------:R-:W-:Y:S01]  /*2dd0*/  IABS R26, R21 ;  /* 0x00000015001a7213 */ /* 0x000fe20000000000 */
[----:B------:R-:W-:Y:S01]  /*2de0*/  @!P4 IMAD.IADD R222, R222, 0x1, -R8 ;  /* 0x00000001dedec824 */ /* 0x000fe200078e0a08 */
[----:B------:R-:W-:Y:S01]  /*2df0*/  ISETP.GE.AND P4, PT, R13, RZ, PT ;  /* 0x000000ff0d00720c */ /* 0x000fe20003f86270 */
[----:B------:R-:W-:Y:S01]  /*2e00*/  IMAD.HI.U32 R13, R9, R46, RZ ;  /* 0x0000002e090d7227 */ /* 0x000fe200078e00ff */
[----:B------:R-:W-:-:S02]  /*2e10*/  ISETP.GT.U32.AND P6, PT, R8, R15, PT ;  /* 0x0000000f0800720c */ /* 0x000fc40003fc4070 */
[----:B------:R-:W-:Y:S01]  /*2e20*/  IABS R42, R20 ;  /* 0x00000014002a7213 */ /* 0x000fe20000000000 */
[----:B------:R-:W-:Y:S01]  /*2e30*/  @!P3 IMAD.IADD R50, R50, 0x1, -R8 ;  /* 0x000000013232b824 */ /* 0x000fe200078e0a08 */
[----:B------:R1:W-:Y:S01]  /*2e40*/  LDGSTS.E [R6+0x2e00], [R210.64], !P5 ;  /* 0x02e00000d2067fae */ /* 0x0003e2000e921844 */
[----:B------:R-:W-:Y:S02]  /*2e50*/  IMAD.MOV R13, RZ, RZ, -R13 ;  /* 0x000000ffff0d7224 */ /* 0x000fe400078e0a0d */
[C---:B------:R-:W-:Y:S01]  /*2e60*/  IMAD R48, R8.reuse, R17, R48 ;  /* 0x0000001108307224 */ /* 0x040fe200078e0230 */
[C---:B------:R-:W-:Y:S01]  /*2e70*/  ISETP.GT.U32.AND P3, PT, R8.reuse, R50, PT ;  /* 0x000000320800720c */ /* 0x040fe20003f64070 */
[----:B------:R-:W-:Y:S01]  /*2e80*/  IMAD R46, R8, R13, R46 ;  /* 0x0000000d082e7224 */ /* 0x000fe200078e022e */
[----:B------:R-:W-:Y:S01]  /*2e90*/  IADD3 R13, R14, -0x1c, RZ ;  /* 0xffffffe40e0d7810 */ /* 0x000fe20007ffe0ff */
[----:B------:R-:W-:Y:S01]  /*2ea0*/  @!P2 IMAD.MOV R222, RZ, RZ, -R222 ;  /* 0x000000ffffdea224 */ /* 0x000fe200078e0ade */
[C---:B------:R-:W-:Y:S01]  /*2eb0*/  ISETP.GT.U32.AND P2, PT, R8.reuse, R48, PT ;  /* 0x000000300800720c */ /* 0x040fe20003f44070 */
[----:B------:R-:W-:Y:S01]  /*2ec0*/  @!P6 IMAD.IADD R15, R15, 0x1, -R8 ;  /* 0x000000010f0fe824 */ /* 0x000fe200078e0a08 */
[----:B------:R-:W-:Y:S01]  /*2ed0*/  ISETP.GT.U32.AND P6, PT, R8, R46, PT ;  /* 0x0000002e0800720c */ /* 0x000fe20003fc4070 */
[----:B------:R-:W-:-:S04]  /*2ee0*/  IMAD.HI.U32 R16, R9, R44, RZ ;  /* 0x0000002c09107227 */ /* 0x000fc800078e00ff */
[----:B------:R-:W-:Y:S02]  /*2ef0*/  IMAD.MOV R17, RZ, RZ, -R16 ;  /* 0x000000ffff117224 */ /* 0x000fe400078e0a10 */
[----:B------:R-:W-:Y:S01]  /*2f00*/  @!P3 IMAD.IADD R50, R50, 0x1, -R8 ;  /* 0x000000013232b824 */ /* 0x000fe200078e0a08 */
[----:B------:R-:W-:Y:S01]  /*2f10*/  ISETP.GE.AND P3, PT, R10, RZ, PT ;  /* 0x000000ff0a00720c */ /* 0x000fe20003f66270 */
[----:B------:R-:W-:Y:S02]  /*2f20*/  IMAD R44, R8, R17, R44 ;  /* 0x00000011082c7224 */ /* 0x000fe400078e022c */
[----:B------:R-:W-:Y:S01]  /*2f30*/  @!P4 IMAD.MOV R50, RZ, RZ, -R50 ;  /* 0x000000ffff32c224 */ /* 0x000fe200078e0a32 */
[----:B------:R-:W-:Y:S01]  /*2f40*/  ISETP.GE.U32.AND P4, PT, R13, 0x7fffffa5, PT ;  /* 0x7fffffa50d00780c */ /* 0x000fe20003f86070 */
[----:B------:R-:W-:Y:S01]  /*2f50*/  @!P6 IMAD.IADD R46, R46, 0x1, -R8 ;  /* 0x000000012e2ee824 */ /* 0x000fe200078e0a08 */
[----:B------:R-:W-:Y:S01]  /*2f60*/  ISETP.GE.AND P6, PT, R22, RZ, PT ;  /* 0x000000ff1600720c */ /* 0x000fe20003fc6270 */
[----:B------:R-:W-:-:S02]  /*2f70*/  IMAD.MOV.U32 R10, RZ, RZ, R15 ;  /* 0x000000ffff0a7224 */ /* 0x000fc400078e000f */
[----:B------:R-:W-:Y:S01]  /*2f80*/  IMAD.HI.U32 R13, R9, R42, RZ ;  /* 0x0000002a090d7227 */ /* 0x000fe200078e00ff */
[----:B------:R-:W-:-:S03]  /*2f90*/  ISETP.GT.U32.AND P1, PT, R8, R46, PT ;  /* 0x0000002e0800720c */ /* 0x000fc60003f24070 */
[----:B------:R-:W-:Y:S02]  /*2fa0*/  @!P2 IMAD.IADD R48, R48, 0x1, -R8 ;  /* 0x000000013030a824 */ /* 0x000fe400078e0a08 */
[----:B------:R-:W-:Y:S01]  /*2fb0*/  @!P3 IMAD.MOV R10, RZ, RZ, -R10 ;  /* 0x000000ffff0ab224 */ /* 0x000fe200078e0a0a */
[C---:B------:R-:W-:Y:S01]  /*2fc0*/  ISETP.GT.U32.AND P3, PT, R8.reuse, R44, PT ;  /* 0x0000002c0800720c */ /* 0x040fe20003f64070 */
[----:B------:R-:W-:Y:S01]  /*2fd0*/  IMAD.MOV R17, RZ, RZ, -R13 ;  /* 0x000000ffff117224 */ /* 0x000fe200078e0a0d */
[C---:B------:R-:W-:Y:S01]  /*2fe0*/  ISETP.GT.U32.AND P2, PT, R8.reuse, R48, PT ;  /* 0x000000300800720c */ /* 0x040fe20003f44070 */
[----:B------:R-:W-:Y:S01]  /*2ff0*/  IMAD.HI.U32 R15, R9, R26, RZ ;  /* 0x0000001a090f7227 */ /* 0x000fe200078e00ff */
[----:B------:R-:W-:Y:S01]  /*3000*/  LOP3.LUT R13, R11, 0x2a, RZ, 0xfc, !PT ;  /* 0x0000002a0b0d7812 */ /* 0x000fe200078efcff */
[----:B------:R1:W-:Y:S02]  /*3010*/  LDGSTS.E [R6+0x3600], [R212.64], !P4 ;  /* 0x03600000d4067fae */ /* 0x0003e4000e121844 */
[----:B------:R-:W-:Y:S01]  /*3020*/  IMAD R42, R8, R17, R42 ;  /* 0x00000011082a7224 */ /* 0x000fe200078e022a */
[----:B------:R-:W-:Y:S01]  /*3030*/  IABS R22, R13 ;  /* 0x0000000d00167213 */ /* 0x000fe20000000000 */
[----:B------:R-:W-:-:S02]  /*3040*/  @!P1 IMAD.IADD R46, R46, 0x1, -R8 ;  /* 0x000000012e2e9824 */ /* 0x000fc400078e0a08 */
[----:B------:R-:W-:Y:S01]  /*3050*/  IMAD.MOV R23, RZ, RZ, -R15 ;  /* 0x000000ffff177224 */ /* 0x000fe200078e0a0f */
[----:B------:R-:W-:Y:S01]  /*3060*/  ISETP.GT.U32.AND P1, PT, R8, R42, PT ;  /* 0x0000002a0800720c */ /* 0x000fe20003f24070 */
[--C-:B------:R-:W-:Y:S01]  /*3070*/  @!P3 IMAD.IADD R44, R44, 0x1, -R8.reuse ;  /* 0x000000012c2cb824 */ /* 0x100fe200078e0a08 */
[----:B------:R-:W-:Y:S01]  /*3080*/  LOP3.LUT R15, R11, 0x28, RZ, 0xfc, !PT ;  /* 0x000000280b0f7812 */ /* 0x000fe200078efcff */
[----:B------:R-:W-:Y:S01]  /*3090*/  @!P2 IMAD.IADD R48, R48, 0x1, -R8 ;  /* 0x000000013030a824 */ /* 0x000fe200078e0a08 */
[----:B------:R-:W-:Y:S01]  /*30a0*/  ISETP.GE.AND P2, PT, R19, RZ, PT ;  /* 0x000000ff1300720c */ /* 0x000fe20003f46270 */
[C---:B------:R-:W-:Y:S01]  /*30b0*/  IMAD.HI.U32 R17, R9.reuse, R22, RZ ;  /* 0x0000001609117227 */ /* 0x040fe200078e00ff */
[----:B------:R-:W-:Y:S02]  /*30c0*/  ISETP.GT.U32.AND P3, PT, R8, R44, PT ;  /* 0x0000002c0800720c */ /* 0x000fe40003f64070 */
[----:B------:R-:W-:Y:S01]  /*30d0*/  IABS R40, R15 ;  /* 0x0000000f00287213 */ /* 0x000fe20000000000 */
[----:B------:R-:W-:Y:S01]  /*30e0*/  IMAD.MOV R17, RZ, RZ, -R17 ;  /* 0x000000ffff117224 */ /* 0x000fe200078e0a11 */
[----:B------:R-:W-:Y:S01]  /*30f0*/  IADD3 R19, R14, -0x20, RZ ;  /* 0xffffffe00e137810 */ /* 0x000fe20007ffe0ff */
[----:B------:R-:W-:Y:S01]  /*3100*/  IMAD R26, R8, R23, R26 ;  /* 0x00000017081a7224 */ /* 0x000fe200078e021a */
[----:B------:R-:W-:Y:S01]  /*3110*/  IADD3 R23, R14, -0x24, RZ ;  /* 0xffffffdc0e177810 */ /* 0x000fe20007ffe0ff */
[----:B------:R-:W-:Y:S01]  /*3120*/  @!P1 IMAD.IADD R42, R42, 0x1, -R8 ;  /* 0x000000012a2a9824 */ /* 0x000fe200078e0a08 */
[----:B------:R-:W-:Y:S01]  /*3130*/  ISETP.GE.AND P1, PT, R18, RZ, PT ;  /* 0x000000ff1200720c */ /* 0x000fe20003f26270 */
[----:B------:R-:W-:-:S03]  /*3140*/  IMAD.HI.U32 R16, R9, R40, RZ ;  /* 0x0000002809107227 */ /* 0x000fc600078e00ff */
[----:B------:R-:W-:Y:S01]  /*3150*/  ISETP.GT.U32.AND P0, PT, R8, R42, PT ;  /* 0x0000002a0800720c */ /* 0x000fe20003f04070 */
[----:B------:R-:W-:Y:S01]  /*3160*/  @!P2 IMAD.MOV R46, RZ, RZ, -R46 ;  /* 0x000000ffff2ea224 */ /* 0x000fe200078e0a2e */
[----:B------:R-:W-:Y:S01]  /*3170*/  ISETP.GE.U32.AND P2, PT, R19, 0x7fffffa1, PT ;  /* 0x7fffffa11300780c */ /* 0x000fe20003f46070 */
[----:B------:R-:W-:Y:S01]  /*3180*/  @!P3 IMAD.IADD R44, R44, 0x1, -R8 ;  /* 0x000000012c2cb824 */ /* 0x000fe200078e0a08 */
[----:B------:R-:W-:Y:S01]  /*3190*/  ISETP.GE.U32.AND P3, PT, R23, 0x7fffff9d, PT ;  /* 0x7fffff9d1700780c */ /* 0x000fe20003f66070 */
[C---:B------:R-:W-:Y:S01]  /*31a0*/  IMAD R18, R8.reuse, R17, R22 ;  /* 0x0000001108127224 */ /* 0x040fe200078e0216 */
[C---:B------:R-:W-:Y:S01]  /*31b0*/  LOP3.LUT R23, R11.reuse, 0x2c, RZ, 0xfc, !PT ;  /* 0x0000002c0b177812 */ /* 0x040fe200078efcff */
[----:B------:R-:W-:Y:S01]  /*31c0*/  @!P6 IMAD.MOV R48, RZ, RZ, -R48 ;  /* 0x000000ffff30e224 */ /* 0x000fe200078e0a30 */
[C---:B------:R-:W-:Y:S01]  /*31d0*/  ISETP.GT.U32.AND P6, PT, R8.reuse, R26, PT ;  /* 0x0000001a0800720c */ /* 0x040fe20003fc4070 */
[----:B------:R-:W-:Y:S01]  /*31e0*/  IMAD.MOV R19, RZ, RZ, -R16 ;  /* 0x000000ffff137224 */ /* 0x000fe200078e0a10 */
[----:B------:R-:W-:Y:S01]  /*31f0*/  IABS R22, R23 ;  /* 0x0000001700167213 */ /* 0x000fe20000000000 */
[----:B------:R-:W-:Y:S01]  /*3200*/  @!P1 IMAD.MOV R44, RZ, RZ, -R44 ;  /* 0x000000ffff2c9224 */ /* 0x000fe200078e0a2c */
[C---:B------:R-:W-:Y:S01]  /*3210*/  ISETP.GT.U32.AND P1, PT, R8.reuse, R18, PT ;  /* 0x000000120800720c */ /* 0x040fe20003f24070 */
[----:B------:R-:W-:Y:S01]  /*3220*/  IMAD R40, R8, R19, R40 ;  /* 0x0000001308287224 */ /* 0x000fe200078e0228 */
[----:B------:R-:W-:Y:S01]  /*3230*/  LOP3.LUT R16, R11, 0x2e, RZ, 0xfc, !PT ;  /* 0x0000002e0b107812 */ /* 0x000fe200078efcff */
[----:B------:R-:W-:Y:S01]  /*3240*/  IMAD.HI.U32 R17, R9, R22, RZ ;  /* 0x0000001609117227 */ /* 0x000fe200078e00ff */
[----:B------:R1:W-:Y:S01]  /*3250*/  LDGSTS.E [R6+0x3e00], [R214.64], !P2 ;  /* 0x03e00000d6067fae */ /* 0x0003e2000d121844 */
[----:B------:R-:W-:-:S02]  /*3260*/  IADD3 R19, R14, -0x28, RZ ;  /* 0xffffffd80e137810 */ /* 0x000fc40007ffe0ff */
[----:B------:R-:W-:Y:S01]  /*3270*/  ISETP.GT.U32.AND P5, PT, R8, R40, PT ;  /* 0x000000280800720c */ /* 0x000fe20003fa4070 */
[----:B------:R-:W-:Y:S01]  /*3280*/  IMAD.MOV R17, RZ, RZ, -R17 ;  /* 0x000000ffff117224 */ /* 0x000fe200078e0a11 */
[----:B------:R-:W-:Y:S01]  /*3290*/  IABS R38, R16 ;  /* 0x0000001000267213 */ /* 0x000fe20000000000 */
[----:B------:R-:W-:Y:S01]  /*32a0*/  @!P6 IMAD.IADD R26, R26, 0x1, -R8 ;  /* 0x000000011a1ae824 */ /* 0x000fe200078e0a08 */
[----:B------:R1:W-:Y:S01]  /*32b0*/  LDGSTS.E [R6+0x4600], [R216.64], !P3 ;  /* 0x04600000d8067fae */ /* 0x0003e2000d921844 */
[----:B------:R-:W-:Y:S02]  /*32c0*/  IMAD R22, R8, R17, R22 ;  /* 0x0000001108167224 */ /* 0x000fe400078e0216 */
[----:B------:R-:W-:Y:S01]  /*32d0*/  @!P1 IMAD.IADD R18, R18, 0x1, -R8 ;  /* 0x0000000112129824 */ /* 0x000fe200078e0a08 */
[C---:B------:R-:W-:Y:S01]  /*32e0*/  ISETP.GT.U32.AND P6, PT, R8.reuse, R26, PT ;  /* 0x0000001a0800720c */ /* 0x040fe20003fc4070 */
[----:B------:R-:W-:Y:S01]  /*32f0*/  IMAD.HI.U32 R17, R9, R38, RZ ;  /* 0x0000002609117227 */ /* 0x000fe200078e00ff */
[----:B------:R-:W-:-:S02]  /*3300*/  ISETP.GT.U32.AND P2, PT, R8, R22, PT ;  /* 0x000000160800720c */ /* 0x000fc40003f44070 */
[----:B------:R-:W-:Y:S01]  /*3310*/  ISETP.GT.U32.AND P4, PT, R8, R18, PT ;  /* 0x000000120800720c */ /* 0x000fe20003f84070 */
[--C-:B------:R-:W-:Y:S01]  /*3320*/  @!P5 IMAD.IADD R40, R40, 0x1, -R8.reuse ;  /* 0x000000012828d824 */ /* 0x100fe200078e0a08 */
[----:B------:R-:W-:Y:S01]  /*3330*/  ISETP.GE.AND P5, PT, R21, RZ, PT ;  /* 0x000000ff1500720c */ /* 0x000fe20003fa6270 */
[----:B------:R-:W-:Y:S01]  /*3340*/  IMAD.MOV R17, RZ, RZ, -R17 ;  /* 0x000000ffff117224 */ /* 0x000fe200078e0a11 */
[----:B------:R-:W-:Y:S01]  /*3350*/  LOP3.LUT R21, R11, 0x3a, RZ, 0xfc, !PT ;  /* 0x0000003a0b157812 */ /* 0x000fe200078efcff */
[----:B------:R-:W-:Y:S01]  /*3360*/  @!P0 IMAD.IADD R42, R42, 0x1, -R8 ;  /* 0x000000012a2a8824 */ /* 0x000fe200078e0a08 */
[C---:B------:R-:W-:Y:S01]  /*3370*/  ISETP.GT.U32.AND P1, PT, R8.reuse, R40, PT ;  /* 0x000000280800720c */ /* 0x040fe20003f24070 */
[----:B------:R-:W-:Y:S01]  /*3380*/  IMAD R38, R8, R17, R38 ;  /* 0x0000001108267224 */ /* 0x000fe200078e0226 */
[----:B------:R-:W-:Y:S01]  /*3390*/  ISETP.GE.U32.AND P0, PT, R19, 0x7fffff99, PT ;  /* 0x7fffff991300780c */ /* 0x000fe20003f06070 */
[--C-:B------:R-:W-:Y:S01]  /*33a0*/  @!P6 IMAD.IADD R26, R26, 0x1, -R8.reuse ;  /* 0x000000011a1ae824 */ /* 0x100fe200078e0a08 */
[----:B------:R-:W-:Y:S01]  /*33b0*/  ISETP.GE.AND P6, PT, R20, RZ, PT ;  /* 0x000000ff1400720c */ /* 0x000fe20003fc6270 */
[--C-:B------:R-:W-:Y:S01]  /*33c0*/  @!P2 IMAD.IADD R22, R22, 0x1, -R8.reuse ;  /* 0x000000011616a824 */ /* 0x100fe200078e0a08 */
[----:B------:R-:W-:Y:S01]  /*33d0*/  LOP3.LUT R20, R11, 0x30, RZ, 0xfc, !PT ;  /* 0x000000300b147812 */ /* 0x000fe200078efcff */
[----:B------:R-:W-:Y:S01]  /*33e0*/  @!P4 IMAD.IADD R18, R18, 0x1, -R8 ;  /* 0x000000011212c824 */ /* 0x000fe200078e0a08 */
[----:B------:R-:W-:Y:S01]  /*33f0*/  ISETP.GT.U32.AND P4, PT, R8, R38, PT ;  /* 0x000000260800720c */ /* 0x000fe20003f84070 */
[----:B------:R-:W-:Y:S01]  /*3400*/  @!P5 IMAD.MOV R26, RZ, RZ, -R26 ;  /* 0x000000ffff1ad224 */ /* 0x000fe200078e0a1a */
[----:B------:R-:W-:Y:S01]  /*3410*/  IABS R36, R20 ;  /* 0x0000001400247213 */ /* 0x000fe20000000000 */
[----:B-----5:R-:W-:Y:S01]  /*3420*/  IMAD.WIDE R188, R248, 0x4, R188 ;  /* 0x00000004f8bc7825 */ /* 0x020fe200078e02bc */
[----:B------:R-:W-:-:S02]  /*3430*/  ISETP.GT.U32.AND P3, PT, R8, R22, PT ;  /* 0x000000160800720c */ /* 0x000fc40003f64070 */
[----:B------:R-:W-:Y:S01]  /*3440*/  ISETP.GE.AND P5, PT, R15, RZ, PT ;  /* 0x000000ff0f00720c */ /* 0x000fe20003fa6270 */
[--C-:B------:R-:W-:Y:S01]  /*3450*/  @!P1 IMAD.IADD R40, R40, 0x1, -R8.reuse ;  /* 0x0000000128289824 */ /* 0x100fe200078e0a08 */
[----:B------:R-:W-:Y:S01]  /*3460*/  ISETP.GE.AND P1, PT, R13, RZ, PT ;  /* 0x000000ff0d00720c */ /* 0x000fe20003f26270 */
[----:B------:R-:W-:Y:S01]  /*3470*/  IMAD.HI.U32 R13, R9, R36, RZ ;  /* 0x00000024090d7227 */ /* 0x000fe200078e00ff */
[----:B------:R-:W-:Y:S01]  /*3480*/  LOP3.LUT R15, R11, 0x32, RZ, 0xfc, !PT ;  /* 0x000000320b0f7812 */ /* 0x000fe200078efcff */
[----:B------:R5:W-:Y:S01]  /*3490*/  LDGSTS.E [R6+0x4e00], [R218.64], !P0 ;  /* 0x04e00000da067fae */ /* 0x000be2000c121844 */
[----:B------:R-:W-:Y:S01]  /*34a0*/  ISETP.GE.AND P2, PT, R23, RZ, PT ;  /* 0x000000ff1700720c */ /* 0x000fe20003f46270 */
[----:B------:R-:W-:Y:S01]  /*34b0*/  IMAD.MOV R13, RZ, RZ, -R13 ;  /* 0x000000ffff0d7224 */ /* 0x000fe200078e0a0d */
[----:B------:R-:W-:Y:S01]  /*34c0*/  IABS R34, R15 ;  /* 0x0000000f00227213 */ /* 0x000fe20000000000 */
[----:B------:R-:W-:Y:S01]  /*34d0*/  @!P4 IMAD.IADD R38, R38, 0x1, -R8 ;  /* 0x000000012626c824 */ /* 0x000fe200078e0a08 */
[----:B------:R-:W-:Y:S01]  /*34e0*/  LOP3.LUT R23, R11, 0x36, RZ, 0xfc, !PT ;  /* 0x000000360b177812 */ /* 0x000fe200078efcff */
[----:B------:R-:W-:Y:S01]  /*34f0*/  IMAD R36, R8, R13, R36 ;  /* 0x0000000d08247224 */ /* 0x000fe200078e0224 */
[----:B------:R-:W-:Y:S01]  /*3500*/  IADD3 R19, R14, -0x2c, RZ ;  /* 0xffffffd40e137810 */ /* 0x000fe20007ffe0ff */
[----:B------:R-:W-:Y:S01]  /*3510*/  @!P3 IMAD.IADD R22, R22, 0x1, -R8 ;  /* 0x000000011616b824 */ /* 0x000fe200078e0a08 */
[C---:B------:R-:W-:Y:S01]  /*3520*/  ISETP.GT.U32.AND P4, PT, R8.reuse, R38, PT ;  /* 0x000000260800720c */ /* 0x040fe20003f84070 */
[----:B------:R-:W-:Y:S01]  /*3530*/  @!P5 IMAD.MOV R40, RZ, RZ, -R40 ;  /* 0x000000ffff28d224 */ /* 0x000fe200078e0a28 */
[----:B------:R-:W-:Y:S01]  /*3540*/  ISETP.GT.U32.AND P3, PT, R8, R36, PT ;  /* 0x000000240800720c */ /* 0x000fe20003f64070 */
[----:B------:R-:W-:Y:S01]  /*3550*/  IMAD.HI.U32 R13, R9, R34, RZ ;  /* 0x00000022090d7227 */ /* 0x000fe200078e00ff */
[----:B------:R-:W-:-:S02]  /*3560*/  ISETP.GE.AND P5, PT, R16, RZ, PT ;  /* 0x000000ff1000720c */ /* 0x000fc40003fa6270 */
[C---:B------:R-:W-:Y:S01]  /*3570*/  LOP3.LUT R16, R11.reuse, 0x34, RZ, 0xfc, !PT ;  /* 0x000000340b107812 */ /* 0x040fe200078efcff */
[----:B------:R-:W-:Y:S01]  /*3580*/  IMAD.MOV R17, RZ, RZ, -R13 ;  /* 0x000000ffff117224 */ /* 0x000fe200078e0a0d */
[----:B------:R-:W-:Y:S01]  /*3590*/  IABS R28, R23 ;  /* 0x00000017001c7213 */ /* 0x000fe20000000000 */
[----:B------:R-:W-:Y:S01]  /*35a0*/  @!P1 IMAD.MOV R18, RZ, RZ, -R18 ;  /* 0x000000ffff129224 */ /* 0x000fe200078e0a12 */
[----:B------:R-:W-:Y:S01]  /*35b0*/  IABS R32, R16 ;  /* 0x0000001000207213 */ /* 0x000fe20000000000 */
[----:B------:R-:W-:Y:S01]  /*35c0*/  IMAD R34, R8, R17, R34 ;  /* 0x0000001108227224 */ /* 0x000fe200078e0222 */
[----:B------:R-:W-:Y:S01]  /*35d0*/  ISETP.GE.AND P1, PT, R20, RZ, PT ;  /* 0x000000ff1400720c */ /* 0x000fe20003f26270 */
[--C-:B------:R-:W-:Y:S01]  /*35e0*/  @!P4 IMAD.IADD R38, R38, 0x1, -R8.reuse ;  /* 0x000000012626c824 */ /* 0x100fe200078e0a08 */
[----:B------:R-:W-:Y:S01]  /*35f0*/  ISETP.GE.AND P4, PT, R16, RZ, PT ;  /* 0x000000ff1000720c */ /* 0x000fe20003f86270 */
[----:B------:R-:W-:Y:S01]  /*3600*/  @!P3 IMAD.IADD R36, R36, 0x1, -R8 ;  /* 0x000000012424b824 */ /* 0x000fe200078e0a08 */
[----:B------:R-:W-:Y:S01]  /*3610*/  LOP3.LUT R17, R11, 0x3c, RZ, 0xfc, !PT ;  /* 0x0000003c0b117812 */ /* 0x000fe200078efcff */
[----:B------:R-:W-:Y:S01]  /*3620*/  @!P5 IMAD.MOV R38, RZ, RZ, -R38 ;  /* 0x000000ffff26d224 */ /* 0x000fe200078e0a26 */
[C---:B------:R-:W-:Y:S01]  /*3630*/  ISETP.GT.U32.AND P5, PT, R8.reuse, R34, PT ;  /* 0x000000220800720c */ /* 0x040fe20003fa4070 */
[----:B------:R-:W-:Y:S01]  /*3640*/  @!P2 IMAD.MOV R22, RZ, RZ, -R22 ;  /* 0x000000ffff16a224 */ /* 0x000fe200078e0a16 */
[----:B------:R-:W-:Y:S01]  /*3650*/  ISETP.GT.U32.AND P3, PT, R8, R36, PT ;  /* 0x000000240800720c */ /* 0x000fe20003f64070 */
[----:B------:R-:W-:Y:S01]  /*3660*/  IMAD.HI.U32 R13, R9, R32, RZ ;  /* 0x00000020090d7227 */ /* 0x000fe200078e00ff */
[----:B------:R-:W-:-:S02]  /*3670*/  ISETP.GE.AND P2, PT, R15, RZ, PT ;  /* 0x000000ff0f00720c */ /* 0x000fc40003f46270 */
[----:B------:R-:W-:Y:S01]  /*3680*/  IABS R20, R21 ;  /* 0x0000001500147213 */ /* 0x000fe20000000000 */
[----:B------:R-:W-:-:S04]  /*3690*/  IMAD.HI.U32 R15, R9, R28, RZ ;  /* 0x0000001c090f7227 */ /* 0x000fc800078e00ff */
[----:B------:R-:W-:Y:S01]  /*36a0*/  @!P6 IMAD.MOV R42, RZ, RZ, -R42 ;  /* 0x000000ffff2ae224 */ /* 0x000fe200078e0a2a */
[----:B------:R-:W-:Y:S01]  /*36b0*/  ISETP.GE.U32.AND P6, PT, R19, 0x7fffff95, PT ;  /* 0x7fffff951300780c */ /* 0x000fe20003fc6070 */
[----:B------:R-:W-:Y:S01]  /*36c0*/  IMAD.MOV R13, RZ, RZ, -R13 ;  /* 0x000000ffff0d7224 */ /* 0x000fe200078e0a0d */
[C---:B------:R-:W-:Y:S01]  /*36d0*/  LOP3.LUT R19, R11.reuse, 0x38, RZ, 0xfc, !PT ;  /* 0x000000380b137812 */ /* 0x040fe200078efcff */
[----:B------:R-:W-:Y:S01]  /*36e0*/  IMAD.MOV R15, RZ, RZ, -R15 ;  /* 0x000000ffff0f7224 */ /* 0x000fe200078e0a0f */
[----:B------:R-:W-:Y:S01]  /*36f0*/  LOP3.LUT R11, R11, 0x3e, RZ, 0xfc, !PT ;  /* 0x0000003e0b0b7812 */ /* 0x000fe200078efcff */
[----:B------:R-:W-:Y:S01]  /*3700*/  @!P5 IMAD.IADD R34, R34, 0x1, -R8 ;  /* 0x000000012222d824 */ /* 0x000fe200078e0a08 */
[----:B------:R-:W-:Y:S01]  /*3710*/  IABS R16, R19 ;  /* 0x0000001300107213 */ /* 0x000fe20000000000 */
[C---:B------:R-:W-:Y:S01]  /*3720*/  IMAD R32, R8.reuse, R13, R32 ;  /* 0x0000000d08207224 */ /* 0x040fe200078e0220 */
[----:B------:R-:W-:Y:S01]  /*3730*/  IABS R25, R11 ;  /* 0x0000000b00197213 */ /* 0x000fe20000000000 */
[C---:B------:R-:W-:Y:S01]  /*3740*/  IMAD R28, R8.reuse, R15, R28 ;  /* 0x0000000f081c7224 */ /* 0x040fe200078e021c */
[----:B------:R-:W-:Y:S01]  /*3750*/  ISETP.GT.U32.AND P5, PT, R8, R34, PT ;  /* 0x000000220800720c */ /* 0x000fe20003fa4070 */
[----:B------:R-:W-:Y:S01]  /*3760*/  @!P3 IMAD.IADD R36, R36, 0x1, -R8 ;  /* 0x000000012424b824 */ /* 0x000fe200078e0a08 */
[C---:B------:R-:W-:Y:S01]  /*3770*/  ISETP.GT.U32.AND P3, PT, R8.reuse, R32, PT ;  /* 0x000000200800720c */ /* 0x040fe20003f64070 */
[----:B------:R-:W-:Y:S01]  /*3780*/  IMAD.HI.U32 R13, R9, R16, RZ ;  /* 0x00000010090d7227 */ /* 0x000fe200078e00ff */
[----:B------:R-:W-:Y:S01]  /*3790*/  IABS R15, R17 ;  /* 0x00000011000f7213 */ /* 0x000fe20000000000 */
[----:B------:R1:W-:Y:S02]  /*37a0*/  LDGSTS.E [R6+0x5600], [R220.64], !P6 ;  /* 0x05600000dc067fae */ /* 0x0003e4000f121844 */
[----:B------:R-:W-:Y:S01]  /*37b0*/  @!P1 IMAD.MOV R36, RZ, RZ, -R36 ;  /* 0x000000ffff249224 */ /* 0x000fe200078e0a24 */
[----:B------:R-:W-:Y:S01]  /*37c0*/  ISETP.GT.U32.AND P1, PT, R8, R28, PT ;  /* 0x0000001c0800720c */ /* 0x000fe20003f24070 */
[----:B------:R-:W-:-:S02]  /*37d0*/  IMAD.MOV R13, RZ, RZ, -R13 ;  /* 0x000000ffff0d7224 */ /* 0x000fc400078e0a0d */
[----:B------:R-:W-:-:S04]  /*37e0*/  IMAD.HI.U32 R24, R9, R20, RZ ;  /* 0x0000001409187227 */ /* 0x000fc800078e00ff */
[----:B------:R-:W-:Y:S02]  /*37f0*/  IMAD R16, R8, R13, R16 ;  /* 0x0000000d08107224 */ /* 0x000fe400078e0210 */
[--C-:B------:R-:W-:Y:S02]  /*3800*/  @!P5 IMAD.IADD R34, R34, 0x1, -R8.reuse ;  /* 0x000000012222d824 */ /* 0x100fe400078e0a08 */
[--C-:B------:R-:W-:Y:S01]  /*3810*/  @!P3 IMAD.IADD R32, R32, 0x1, -R8.reuse ;  /* 0x000000012020b824 */ /* 0x100fe200078e0a08 */
[----:B------:R-:W-:Y:S01]  /*3820*/  ISETP.GT.U32.AND P5, PT, R8, R16, PT ;  /* 0x000000100800720c */ /* 0x000fe20003fa4070 */
[----:B------:R-:W-:Y:S02]  /*3830*/  @!P1 IMAD.IADD R28, R28, 0x1, -R8 ;  /* 0x000000011c1c9824 */ /* 0x000fe400078e0a08 */
[----:B------:R-:W-:Y:S01]  /*3840*/  IMAD.MOV.U32 R13, RZ, RZ, R25 ;  /* 0x000000ffff0d7224 */ /* 0x000fe200078e0019 */
[C---:B------:R-:W-:Y:S01]  /*3850*/  ISETP.GT.U32.AND P3, PT, R8.reuse, R32, PT ;  /* 0x000000200800720c */ /* 0x040fe20003f64070 */
[----:B------:R-:W-:Y:S01]  /*3860*/  IMAD.MOV R25, RZ, RZ, -R24 ;  /* 0x000000ffff197224 */ /* 0x000fe200078e0a18 */
[----:B------:R-:W-:Y:S01]  /*3870*/  ISETP.GT.U32.AND P1, PT, R8, R28, PT ;  /* 0x0000001c0800720c */ /* 0x000fe20003f24070 */
[----:B------:R-:W-:-:S04]  /*3880*/  IMAD.HI.U32 R24, R9, R15, RZ ;  /* 0x0000000f09187227 */ /* 0x000fc800078e00ff */
[----:B------:R-:W-:-:S04]  /*3890*/  IMAD.HI.U32 R9, R9, R13, RZ ;  /* 0x0000000d09097227 */ /* 0x000fc800078e00ff */
[C---:B------:R-:W-:Y:S02]  /*38a0*/  IMAD R20, R8.reuse, R25, R20 ;  /* 0x0000001908147224 */ /* 0x040fe400078e0214 */
[----:B------:R-:W-:Y:S02]  /*38b0*/  IMAD.MOV R9, RZ, RZ, -R9 ;  /* 0x000000ffff097224 */ /* 0x000fe400078e0a09 */
[----:B------:R-:W-:Y:S01]  /*38c0*/  @!P2 IMAD.MOV R34, RZ, RZ, -R34 ;  /* 0x000000ffff22a224 */ /* 0x000fe200078e0a22 */
[----:B------:R-:W-:Y:S01]  /*38d0*/  ISETP.GT.U32.AND P2, PT, R8, R20, PT ;  /* 0x000000140800720c */ /* 0x000fe20003f44070 */
[----:B------:R-:W-:Y:S02]  /*38e0*/  @!P5 IMAD.IADD R16, R16, 0x1, -R8 ;  /* 0x000000011010d824 */ /* 0x000fe400078e0a08 */
[----:B------:R-:W-:Y:S02]  /*38f0*/  IMAD.MOV R24, RZ, RZ, -R24 ;  /* 0x000000ffff187224 */ /* 0x000fe400078e0a18 */
[C---:B------:R-:W-:Y:S01]  /*3900*/  IMAD R13, R8.reuse, R9, R13 ;  /* 0x00000009080d7224 */ /* 0x040fe200078e020d */
[----:B------:R-:W-:Y:S01]  /*3910*/  ISETP.GT.U32.AND P5, PT, R8, R16, PT ;  /* 0x000000100800720c */ /* 0x000fe20003fa4070 */
[--C-:B------:R-:W-:Y:S01]  /*3920*/  @!P3 IMAD.IADD R32, R32, 0x1, -R8.reuse ;  /* 0x000000012020b824 */ /* 0x100fe200078e0a08 */
[----:B------:R-:W-:Y:S01]  /*3930*/  IADD3 R9, R14, -0x30, RZ ;  /* 0xffffffd00e097810 */ /* 0x000fe20007ffe0ff */
[----:B------:R-:W-:Y:S01]  /*3940*/  IMAD R24, R8, R24, R15 ;  /* 0x0000001808187224 */ /* 0x000fe200078e020f */
[----:B------:R-:W-:Y:S01]  /*3950*/  ISETP.GE.AND P3, PT, R23, RZ, PT ;  /* 0x000000ff1700720c */ /* 0x000fe20003f66270 */
[----:B------:R-:W-:Y:S01]  /*3960*/  @!P1 IMAD.IADD R28, R28, 0x1, -R8 ;  /* 0x000000011c1c9824 */ /* 0x000fe200078e0a08 */
[C---:B------:R-:W-:Y:S01]  /*3970*/  ISETP.GT.U32.AND P1, PT, R8.reuse, R13, PT ;  /* 0x0000000d0800720c */ /* 0x040fe20003f24070 */
[----:B------:R-:W-:Y:S01]  /*3980*/  @!P4 IMAD.MOV R32, RZ, RZ, -R32 ;  /* 0x000000ffff20c224 */ /* 0x000fe200078e0a20 */
[----:B------:R-:W-:Y:S01]  /*3990*/  ISETP.GT.U32.AND P4, PT, R8, R24, PT ;  /* 0x000000180800720c */ /* 0x000fe20003f84070 */
[----:B------:R-:W-:Y:S01]  /*39a0*/  @!P2 IMAD.IADD R20, R20, 0x1, -R8 ;  /* 0x000000011414a824 */ /* 0x000fe200078e0a08 */
[----:B------:R-:W-:Y:S01]  /*39b0*/  ISETP.GE.U32.AND P0, PT, R9, 0x7fffff91, PT ;  /* 0x7fffff910900780c */ /* 0x000fe20003f06070 */
[----:B------:R-:W-:Y:S01]  /*39c0*/  IMAD.WIDE R190, R248, 0x4, R190 ;  /* 0x00000004f8be7825 */ /* 0x000fe200078e02be */
[----:B------:R-:W-:-:S02]  /*39d0*/  IADD3 R15, R14, -0x34, RZ ;  /* 0xffffffcc0e0f7810 */ /* 0x000fc40007ffe0ff */
[----:B------:R-:W-:Y:S01]  /*39e0*/  ISETP.GT.U32.AND P2, PT, R8, R20, PT ;  /* 0x000000140800720c */ /* 0x000fe20003f44070 */
[----:B------:R-:W-:Y:S01]  /*39f0*/  @!P5 IMAD.IADD R16, R16, 0x1, -R8 ;  /* 0x000000011010d824 */ /* 0x000fe200078e0a08 */
[----:B------:R-:W-:Y:S01]  /*3a00*/  ISETP.GE.AND P5, PT, R19, RZ, PT ;  /* 0x000000ff1300720c */ /* 0x000fe20003fa6270 */
[----:B------:R-:W-:Y:S01]  /*3a10*/  @!P3 IMAD.MOV R28, RZ, RZ, -R28 ;  /* 0x000000ffff1cb224 */ /* 0x000fe200078e0a1c */
[----:B------:R-:W-:Y:S01]  /*3a20*/  IADD3 R9, R14, -0x38, RZ ;  /* 0xffffffc80e097810 */ /* 0x000fe20007ffe0ff */
[--C-:B------:R-:W-:Y:S01]  /*3a30*/  @!P1 IMAD.IADD R13, R13, 0x1, -R8.reuse ;  /* 0x000000010d0d9824 */ /* 0x100fe200078e0a08 */
[----:B------:R-:W-:Y:S01]  /*3a40*/  ISETP.GE.U32.AND P3, PT, R15, 0x7fffff8d, PT ;  /* 0x7fffff8d0f00780c */ /* 0x000fe20003f66070 */
[----:B------:R-:W-:Y:S01]  /*3a50*/  @!P4 IMAD.IADD R24, R24, 0x1, -R8 ;  /* 0x000000011818c824 */ /* 0x000fe200078e0a08 */
[----:B------:R-:W-:Y:S01]  /*3a60*/  ISETP.GE.AND P4, PT, R21, RZ, PT ;  /* 0x000000ff1500720c */ /* 0x000fe20003f86270 */
[----:B------:R1:W-:Y:S01]  /*3a70*/  LDGSTS.E [R6+0x5e00], [R30.64], !P0 ;  /* 0x05e000001e067fae */ /* 0x0003e2000c121844 */
[----:B------:R-:W-:Y:S01]  /*3a80*/  ISETP.GT.U32.AND P6, PT, R8, R13, PT ;  /* 0x0000000d0800720c */ /* 0x000fe20003fc4070 */
[----:B------:R-:W-:Y:S01]  /*3a90*/  IMAD.WIDE R192, R248, 0x4, R192 ;  /* 0x00000004f8c07825 */ /* 0x000fe200078e02c0 */
[----:B------:R-:W-:-:S02]  /*3aa0*/  ISETP.GT.U32.AND P1, PT, R8, R24, PT ;  /* 0x000000180800720c */ /* 0x000fc40003f24070 */
[----:B------:R-:W-:Y:S01]  /*3ab0*/  ISETP.GE.U32.AND P0, PT, R9, 0x7fffff89, PT ;  /* 0x7fffff890900780c */ /* 0x000fe20003f06070 */
[----:B------:R-:W-:Y:S01]  /*3ac0*/  @!P2 IMAD.IADD R20, R20, 0x1, -R8 ;  /* 0x000000011414a824 */ /* 0x000fe200078e0a08 */
[----:B------:R-:W-:Y:S01]  /*3ad0*/  ISETP.GE.AND P2, PT, R17, RZ, PT ;  /* 0x000000ff1100720c */ /* 0x000fe20003f46270 */
[----:B------:R-:W-:Y:S01]  /*3ae0*/  @!P5 IMAD.MOV R16, RZ, RZ, -R16 ;  /* 0x000000ffff10d224 */ /* 0x000fe200078e0a10 */
[----:B------:R-:W-:Y:S01]  /*3af0*/  ISETP.GE.AND P5, PT, R11, RZ, PT ;  /* 0x000000ff0b00720c */ /* 0x000fe20003fa6270 */
[----:B------:R1:W-:Y:S01]  /*3b00*/  LDGSTS.E [R6+0x6600], [R96.64], !P3 ;  /* 0x0660000060067fae */ /* 0x0003e2000d921844 */
[----:B------:R-:W-:Y:S01]  /*3b10*/  IADD3 R9, R14, -0x3c, RZ ;  /* 0xffffffc40e097810 */ /* 0x000fe20007ffe0ff */
[----:B------:R-:W-:Y:S01]  /*3b20*/  @!P4 IMAD.MOV R20, RZ, RZ, -R20 ;  /* 0x000000ffff14c224 */ /* 0x000fe200078e0a14 */
[----:B------:R-:W-:Y:S01]  /*3b30*/  ISETP.GT.AND P3, PT, R250, 0x3f, PT ;  /* 0x0000003ffa00780c */ /* 0x000fe20003f64270 */
[--C-:B------:R-:W-:Y:S01]  /*3b40*/  @!P6 IMAD.IADD R13, R13, 0x1, -R8.reuse ;  /* 0x000000010d0de824 */ /* 0x100fe200078e0a08 */
[----:B------:R-:W-:Y:S01]  /*3b50*/  ISETP.GE.U32.AND P4, PT, R9, 0x7fffff85, PT ;  /* 0x7fffff850900780c */ /* 0x000fe20003f86070 */
[----:B------:R-:W-:Y:S01]  /*3b60*/  @!P1 IMAD.IADD R24, R24, 0x1, -R8 ;  /* 0x0000000118189824 */ /* 0x000fe200078e0a08 */
[----:B------:R-:W-:Y:S01]  /*3b70*/  IADD3 R9, R14, -0x45, RZ ;  /* 0xffffffbb0e097810 */ /* 0x000fe20007ffe0ff */
[----:B------:R-:W-:Y:S01]  /*3b80*/  IMAD.MOV.U32 R8, RZ, RZ, R13 ;  /* 0x000000ffff087224 */ /* 0x000fe200078e000d */
[----:B------:R-:W-:Y:S01]  /*3b90*/  ISETP.NE.AND P6, PT, RZ, c[0x0][0x17c], PT ;  /* 0x00005f00ff007a0c */ /* 0x000fe20003fc5270 */
[----:B------:R-:W-:Y:S01]  /*3ba0*/  @!P2 IMAD.MOV R24, RZ, RZ, -R24 ;  /* 0x000000ffff18a224 */ /* 0x000fe200078e0a18 */
[----:B------:R-:W-:Y:S01]  /*3bb0*/  ISETP.GE.U32.AND P1, PT, R7, 0x7fffff81, PT ;  /* 0x7fffff810700780c */ /* 0x000fe20003f26070 */
[----:B------:R-:W-:Y:S01]  /*3bc0*/  @!P5 IMAD.MOV R8, RZ, RZ, -R8 ;  /* 0x000000ffff08d224 */ /* 0x000fe200078e0a08 */
[----:B------:R-:W-:Y:S01]  /*3bd0*/  ISETP.GE.U32.AND P5, PT, R9, 0x7fffff7c, PT ;  /* 0x7fffff7c0900780c */ /* 0x000fe20003fa6070 */
[----:B------:R1:W-:Y:S01]  /*3be0*/  LDGSTS.E [R6+0x6e00], [R98.64], !P0 ;  /* 0x06e0000062067fae */ /* 0x0003e2000c121844 */
[C---:B------:R-:W-:Y:S01]  /*3bf0*/  SEL R234, R29.reuse, R234, !P6 ;  /* 0x000000ea1dea7207 */ /* 0x040fe20007000000 */
[----:B------:R-:W-:Y:S01]  /*3c00*/  IMAD.WIDE R194, R248, 0x4, R194 ;  /* 0x00000004f8c27825 */ /* 0x000fe200078e02c2 */
[C---:B------:R-:W-:Y:S01]  /*3c10*/  SEL R233, R29.reuse, R62, !P6 ;  /* 0x0000003e1de97207 */ /* 0x040fe20007000000 */
[----:B------:R1:W-:Y:S01]  /*3c20*/  LDGSTS.E [R6+0x7600], [R100.64], !P4 ;  /* 0x0760000064067fae */ /* 0x0003e2000e121844 */
[C---:B------:R-:W-:Y:S01]  /*3c30*/  SEL R232, R29.reuse, R232, !P6 ;  /* 0x000000e81de87207 */ /* 0x040fe20007000000 */
[----:B------:R-:W-:Y:S01]  /*3c40*/  IMAD R234, R234, c[0x0][0x190], RZ ;  /* 0x00006400eaea7a24 */ /* 0x000fe200078e02ff */
[----:B------:R-:W-:Y:S01]  /*3c50*/  SEL R231, R29, R60, !P6 ;  /* 0x0000003c1de77207 */ /* 0x000fe20007000000 */
[----:B------:R-:W-:Y:S01]  /*3c60*/  IMAD R233, R233, c[0x0][0x190], RZ ;  /* 0x00006400e9e97a24 */ /* 0x000fe200078e02ff */
[C---:B------:R-:W-:Y:S01]  /*3c70*/  SEL R230, R29.reuse, R230, !P6 ;  /* 0x000000e61de67207 */ /* 0x040fe20007000000 */
[----:B------:R1:W-:Y:S01]  /*3c80*/  LDGSTS.E [R6+0x7e00], [R102.64], !P1 ;  /* 0x07e0000066067fae */ /* 0x0003e2000c921844 */
[C---:B------:R-:W-:Y:S01]  /*3c90*/  SEL R229, R29.reuse, R58, !P6 ;  /* 0x0000003a1de57207 */ /* 0x040fe20007000000 */
[----:B------:R-:W-:Y:S01]  /*3ca0*/  IMAD R232, R232, c[0x0][0x190], RZ ;  /* 0x00006400e8e87a24 */ /* 0x000fe200078e02ff */
[C---:B------:R-:W-:Y:S01]  /*3cb0*/  SEL R228, R29.reuse, R228, !P6 ;  /* 0x000000e41de47207 */ /* 0x040fe20007000000 */
[----:B------:R-:W-:Y:S01]  /*3cc0*/  IMAD R230, R230, c[0x0][0x190], RZ ;  /* 0x00006400e6e67a24 */ /* 0x000fe200078e02ff */
[----:B------:R-:W-:Y:S01]  /*3cd0*/  SEL R227, R29, R56, !P6 ;  /* 0x000000381de37207 */ /* 0x000fe20007000000 */
        /* <DEDUP_REMOVED lines=31> */
[C---:B------:R-:W-:Y:S01]  /*3ed0*/  SEL R27, R29.reuse, R38, !P6 ;  /* 0x000000261d1b7207 */ /* 0x040fe20007000000 */
[----:B------:R-:W-:Y:S01]  /*3ee0*/  IMAD R18, R18, c[0x0][0x190], RZ ;  /* 0x0000640012127a24 */ /* 0x000fe200078e02ff */
[C---:B------:R-:W-:Y:S01]  /*3ef0*/  SEL R15, R29.reuse, R36, !P6 ;  /* 0x000000241d0f7207 */ /* 0x040fe20007000000 */
        /* <DEDUP_REMOVED lines=13> */
[----:B------:R-:W-:Y:S01]  /*3fd0*/  IADD3 R7, R14, -0x41, RZ ;  /* 0xffffffbf0e077810 */ /* 0x000fe20007ffe0ff */
[----:B------:R-:W-:Y:S01]  /*3fe0*/  IMAD R20, R20, c[0x0][0x190], RZ ;  /* 0x0000640014147a24 */ /* 0x000fe200078e02ff */
[----:B------:R-:W-:Y:S01]  /*3ff0*/  SEL R29, R29, R8, !P6 ;  /* 0x000000081d1d7207 */ /* 0x000fe20007000000 */
[----:B------:R-:W-:Y:S01]  /*4000*/  IMAD R8, R251, c[0x0][0x18c], RZ ;  /* 0x00006300fb087a24 */ /* 0x000fe200078e02ff */
[----:B------:R-:W-:Y:S01]  /*4010*/  ISETP.GE.U32.AND P2, PT, R7, 0x7fffff80, PT ;  /* 0x7fffff800700780c */ /* 0x000fe20003f46070 */
[----:B------:R-:W-:Y:S01]  /*4020*/  IMAD R24, R24, c[0x0][0x190], RZ ;  /* 0x0000640018187a24 */ /* 0x000fe200078e02ff */
[----:B------:R-:W-:Y:S01]  /*4030*/  ISETP.GE.AND P0, PT, R251, c[0x0][0x180], PT ;  /* 0x00006000fb007a0c */ /* 0x000fe20003f06270 */
[----:B------:R-:W-:Y:S01]  /*4040*/  IMAD R28, R28, c[0x0][0x190], RZ ;  /* 0x000064001c1c7a24 */ /* 0x000fe200078e02ff */
[----:B------:R-:W-:Y:S01]  /*4050*/  SEL R79, RZ, 0x4, !P3 ;  /* 0x00000004ff4f7807 */ /* 0x000fe20005800000 */
[----:B------:R-:W-:Y:S01]  /*4060*/  IMAD R29, R29, c[0x0][0x190], RZ ;  /* 0x000064001d1d7a24 */ /* 0x000fe200078e02ff */
[C---:B------:R-:W-:Y:S01]  /*4070*/  IADD3 R7, R14.reuse, -0x49, RZ ;  /* 0xffffffb70e077810 */ /* 0x040fe20007ffe0ff */
[----:B------:R-:W0:Y:S01]  /*4080*/  LDGDEPBAR ;  /* 0x00000000000079af */ /* 0x000e220000000000 */
[----:B------:R-:W-:Y:S01]  /*4090*/  IADD3 R32, R14, -0x4d, RZ ;  /* 0xffffffb30e207810 */ /* 0x000fe20007ffe0ff */
[----:B------:R-:W-:Y:S01]  /*40a0*/  IMAD.WIDE R196, R248, 0x4, R196 ;  /* 0x00000004f8c47825 */ /* 0x000fe200078e02c4 */
[----:B------:R-:W-:-:S02]  /*40b0*/  LEA R94, P6, R8, c[0x0][0x168], 0x2 ;  /* 0x00005a00085e7a11 */ /* 0x000fc400078c10ff */
[----:B------:R-:W-:Y:S01]  /*40c0*/  SEL R79, R79, RZ, !P0 ;  /* 0x000000ff4f4f7207 */ /* 0x000fe20004000000 */
[----:B-1----:R-:W-:Y:S01]  /*40d0*/  IMAD.WIDE R198, R248, 0x4, R198 ;  /* 0x00000004f8c67825 */ /* 0x002fe200078e02c6 */
[----:B------:R-:W-:Y:S02]  /*40e0*/  ISETP.GE.U32.AND P4, PT, R7, 0x7fffff78, PT ;  /* 0x7fffff780700780c */ /* 0x000fe40003f86070 */
[----:B------:R-:W-:Y:S01]  /*40f0*/  ISETP.GE.U32.AND P0, PT, R32, 0x7fffff74, PT ;  /* 0x7fffff742000780c */ /* 0x000fe20003f06070 */
[----:B--2---:R-:W-:Y:S01]  /*4100*/  IMAD.WIDE R200, R248, 0x4, R200 ;  /* 0x00000004f8c87825 */ /* 0x004fe200078e02c8 */
[----:B------:R-:W-:Y:S02]  /*4110*/  LEA.HI.X.SX32 R7, R8, c[0x0][0x16c], 0x2, P6 ;  /* 0x00005b0008077a11 */ /* 0x000fe400030f16ff */
[-C--:B------:R-:W-:Y:S01]  /*4120*/  LEA R32, P1, R234, R94.reuse, 0x2 ;  /* 0x0000005eea207211 */ /* 0x080fe200078210ff */
[----:B---3--:R-:W-:Y:S01]  /*4130*/  IMAD.WIDE R202, R248, 0x4, R202 ;  /* 0x00000004f8ca7825 */ /* 0x008fe200078e02ca */
[----:B------:R-:W-:-:S02]  /*4140*/  LEA R34, P6, R230, R94, 0x2 ;  /* 0x0000005ee6227211 */ /* 0x000fc400078c10ff */
[-C--:B------:R-:W-:Y:S01]  /*4150*/  LEA.HI.X.SX32 R33, R234, R7.reuse, 0x2, P1 ;  /* 0x00000007ea217211 */ /* 0x080fe200008f16ff */
[----:B----4-:R-:W-:Y:S01]  /*4160*/  IMAD.WIDE R204, R248, 0x4, R204 ;  /* 0x00000004f8cc7825 */ /* 0x010fe200078e02cc */
[-C--:B------:R-:W-:Y:S02]  /*4170*/  LEA R36, P1, R226, R94.reuse, 0x2 ;  /* 0x0000005ee2247211 */ /* 0x080fe400078210ff */
[-C--:B------:R-:W-:Y:S01]  /*4180*/  LEA.HI.X.SX32 R35, R230, R7.reuse, 0x2, P6 ;  /* 0x00000007e6237211 */ /* 0x080fe200030f16ff */
[----:B------:R-:W-:Y:S01]  /*4190*/  IMAD.WIDE R206, R248, 0x4, R206 ;  /* 0x00000004f8ce7825 */ /* 0x000fe200078e02ce */
[-C--:B------:R-:W-:Y:S02]  /*41a0*/  LEA R38, P6, R222, R94.reuse, 0x2 ;  /* 0x0000005ede267211 */ /* 0x080fe400078c10ff */
[----:B------:R-:W-:Y:S01]  /*41b0*/  LEA.HI.X.SX32 R37, R226, R7, 0x2, P1 ;  /* 0x00000007e2257211 */ /* 0x000fe200008f16ff */
[----:B------:R-:W-:Y:S01]  /*41c0*/  IMAD.WIDE R208, R248, 0x4, R208 ;  /* 0x00000004f8d07825 */ /* 0x000fe200078e02d0 */
[----:B------:R-:W-:-:S02]  /*41d0*/  LEA R40, P1, R11, R94, 0x2 ;  /* 0x0000005e0b287211 */ /* 0x000fc400078210ff */
[-C--:B------:R-:W-:Y:S01]  /*41e0*/  LEA.HI.X.SX32 R39, R222, R7.reuse, 0x2, P6 ;  /* 0x00000007de277211 */ /* 0x080fe200030f16ff */
[C---:B------:R-:W-:Y:S01]  /*41f0*/  IMAD.WIDE R210, R248.reuse, 0x4, R210 ;  /* 0x00000004f8d27825 */ /* 0x040fe200078e02d2 */
[-C--:B------:R-:W-:Y:S02]  /*4200*/  LEA R42, P6, R13, R94.reuse, 0x2 ;  /* 0x0000005e0d2a7211 */ /* 0x080fe400078c10ff */
[-C--:B------:R-:W-:Y:S01]  /*4210*/  LEA.HI.X.SX32 R41, R11, R7.reuse, 0x2, P1 ;  /* 0x000000070b297211 */ /* 0x080fe200008f16ff */
[C---:B------:R-:W-:Y:S01]  /*4220*/  IMAD.WIDE R212, R248.reuse, 0x4, R212 ;  /* 0x00000004f8d47825 */ /* 0x040fe200078e02d4 */
[-C--:B------:R-:W-:Y:S02]  /*4230*/  LEA R44, P1, R15, R94.reuse, 0x2 ;  /* 0x0000005e0f2c7211 */ /* 0x080fe400078210ff */
[----:B------:R-:W-:Y:S01]  /*4240*/  LEA.HI.X.SX32 R43, R13, R7, 0x2, P6 ;  /* 0x000000070d2b7211 */ /* 0x000fe200030f16ff */
[----:B------:R-:W-:Y:S01]  /*4250*/  IMAD.WIDE R214, R248, 0x4, R214 ;  /* 0x00000004f8d67825 */ /* 0x000fe200078e02d6 */
[----:B------:R-:W-:-:S02]  /*4260*/  LEA R46, P6, R16, R94, 0x2 ;  /* 0x0000005e102e7211 */ /* 0x000fc400078c10ff */
[-C--:B------:R-:W-:Y:S01]  /*4270*/  LEA.HI.X.SX32 R45, R15, R7.reuse, 0x2, P1 ;  /* 0x000000070f2d7211 */ /* 0x080fe200008f16ff */
[----:B------:R-:W-:Y:S01]  /*4280*/  IMAD.WIDE R216, R248, 0x4, R216 ;  /* 0x00000004f8d87825 */ /* 0x000fe200078e02d8 */
[-C--:B------:R-:W-:Y:S02]  /*4290*/  LEA R48, P1, R233, R94.reuse, 0x2 ;  /* 0x0000005ee9307211 */ /* 0x080fe400078210ff */
[-C--:B------:R-:W-:Y:S01]  /*42a0*/  LEA.HI.X.SX32 R47, R16, R7.reuse, 0x2, P6 ;  /* 0x00000007102f7211 */ /* 0x080fe200030f16ff */
[C---:B-----5:R-:W-:Y:S01]  /*42b0*/  IMAD.WIDE R218, R248.reuse, 0x4, R218 ;  /* 0x00000004f8da7825 */ /* 0x060fe200078e02da */
        /* <DEDUP_REMOVED lines=15> */
[CC--:B------:R-:W-:Y:S02]  /*43b0*/  LEA R60, P1, R19.reuse, R94.reuse, 0x2 ;  /* 0x0000005e133c7211 */ /* 0x0c0fe400078210ff */
[-C--:B------:R-:W-:Y:S01]  /*43c0*/  LEA.HI.X.SX32 R59, R18, R7.reuse, 0x2, P6 ;  /* 0x00000007123b7211 */ /* 0x080fe200030f16ff */
[----:B------:R-:W-:Y:S01]  /*43d0*/  IMAD.WIDE R102, R248, 0x4, R102 ;  /* 0x00000004f8667825 */ /* 0x000fe200078e0266 */
[-C--:B------:R-:W-:Y:S02]  /*43e0*/  LEA R62, P6, R20, R94.reuse, 0x2 ;  /* 0x0000005e143e7211 */ /* 0x080fe400078c10ff */
[----:B------:R-:W-:Y:S02]  /*43f0*/  LEA.HI.X.SX32 R61, R19, R7, 0x2, P1 ;  /* 0x00000007133d7211 */ /* 0x000fe400008f16ff */
[----:B------:R-:W-:-:S02]  /*4400*/  LEA R64, P1, R232, R94, 0x2 ;  /* 0x0000005ee8407211 */ /* 0x000fc400078210ff */
[-C--:B------:R-:W-:Y:S02]  /*4410*/  LEA.HI.X.SX32 R63, R20, R7.reuse, 0x2, P6 ;  /* 0x00000007143f7211 */ /* 0x080fe400030f16ff */
[-C--:B------:R-:W-:Y:S02]  /*4420*/  LEA R66, P6, R228, R94.reuse, 0x2 ;  /* 0x0000005ee4427211 */ /* 0x080fe400078c10ff */
[-C--:B------:R-:W-:Y:S02]  /*4430*/  LEA.HI.X.SX32 R65, R232, R7.reuse, 0x2, P1 ;  /* 0x00000007e8417211 */ /* 0x080fe400008f16ff */
[-C--:B------:R-:W-:Y:S02]  /*4440*/  LEA R68, P1, R224, R94.reuse, 0x2 ;  /* 0x0000005ee0447211 */ /* 0x080fe400078210ff */
[----:B------:R-:W-:Y:S02]  /*4450*/  LEA.HI.X.SX32 R67, R228, R7, 0x2, P6 ;  /* 0x00000007e4437211 */ /* 0x000fe400030f16ff */
[----:B------:R-:W-:-:S02]  /*4460*/  LEA R70, P6, R10, R94, 0x2 ;  /* 0x0000005e0a467211 */ /* 0x000fc400078c10ff */
[-C--:B------:R-:W-:Y:S02]  /*4470*/  LEA.HI.X.SX32 R69, R224, R7.reuse, 0x2, P1 ;  /* 0x00000007e0457211 */ /* 0x080fe400008f16ff */
[CC--:B------:R-:W-:Y:S02]  /*4480*/  LEA R72, P1, R21.reuse, R94.reuse, 0x2 ;  /* 0x0000005e15487211 */ /* 0x0c0fe400078210ff */
[-C--:B------:R-:W-:Y:S02]  /*4490*/  LEA.HI.X.SX32 R71, R10, R7.reuse, 0x2, P6 ;  /* 0x000000070a477211 */ /* 0x080fe400030f16ff */
[-C--:B------:R-:W-:Y:S02]  /*44a0*/  LEA R74, P6, R22, R94.reuse, 0x2 ;  /* 0x0000005e164a7211 */ /* 0x080fe400078c10ff */
[----:B------:R-:W-:Y:S02]  /*44b0*/  LEA.HI.X.SX32 R73, R21, R7, 0x2, P1 ;  /* 0x0000000715497211 */ /* 0x000fe400008f16ff */
[----:B------:R-:W-:-:S02]  /*44c0*/  LEA R76, P1, R23, R94, 0x2 ;  /* 0x0000005e174c7211 */ /* 0x000fc400078210ff */
[-C--:B------:R-:W-:Y:S02]  /*44d0*/  LEA.HI.X.SX32 R75, R22, R7.reuse, 0x2, P6 ;  /* 0x00000007164b7211 */ /* 0x080fe400030f16ff */
[CC--:B------:R-:W-:Y:S02]  /*44e0*/  LEA R78, P6, R24.reuse, R94.reuse, 0x2 ;  /* 0x0000005e184e7211 */ /* 0x0c0fe400078c10ff */
[-C--:B------:R-:W-:Y:S02]  /*44f0*/  LEA.HI.X.SX32 R77, R23, R7.reuse, 0x2, P1 ;  /* 0x00000007174d7211 */ /* 0x080fe400008f16ff */
[----:B------:R-:W-:Y:S02]  /*4500*/  ISETP.NE.U32.AND P1, PT, R79, RZ, PT ;  /* 0x000000ff4f00720c */ /* 0x000fe40003f25070 */
[----:B------:R-:W-:Y:S02]  /*4510*/  LEA.HI.X.SX32 R79, R24, R7, 0x2, P6 ;  /* 0x00000007184f7211 */ /* 0x000fe400030f16ff */
[----:B------:R-:W-:-:S04]  /*4520*/  LEA R80, P6, R231, R94, 0x2 ;  /* 0x0000005ee7507211 */ /* 0x000fc800078c10ff */
        /* <DEDUP_REMOVED lines=15> */
[----:B------:R-:W-:Y:S02]  /*4620*/  SHF.R.S32.HI R7, RZ, 0x6, R238 ;  /* 0x00000006ff077819 */ /* 0x000fe400000114ee */
[----:B------:R-:W-:Y:S01]  /*4630*/  ISETP.GE.U32.AND P6, PT, R237, 0x7fffff70, PT ;  /* 0x7fffff70ed00780c */ /* 0x000fe20003fc6070 */
[----:B------:R-:W-:Y:S01]  /*4640*/  IMAD.SHL.U32 R237, R251, 0x4, RZ ;  /* 0x00000004fbed7824 */ /* 0x000fe200078e00ff */
[----:B------:R-:W-:-:S04]  /*4650*/  SGXT R7, R7, 0x1 ;  /* 0x000000010707781a */ /* 0x000fc80000000200 */
[----:B------:R-:W-:Y:S02]  /*4660*/  LOP3.LUT R7, R237, 0x110, R7, 0x78, !PT ;  /* 0x00000110ed077812 */ /* 0x000fe400078e7807 */
[----:B------:R-:W-:Y:S02]  /*4670*/  IADD3 R237, R14, -0x55, RZ ;  /* 0xffffffab0eed7810 */ /* 0x000fe40007ffe0ff */
[C---:B------:R-:W-:Y:S01]  /*4680*/  LOP3.LUT R246, R7.reuse, 0x20, RZ, 0x3c, !PT ;  /* 0x0000002007f67812 */ /* 0x040fe200078e3cff */
[----:B------:R1:W-:Y:S01]  /*4690*/  LDGSTS.E [R7+0x20000], [R32.64], P1 ;  /* 0x2000000020077fae */ /* 0x0003e20008921844 */
[C---:B------:R-:W-:Y:S02]  /*46a0*/  LOP3.LUT R244, R7.reuse, 0x40, RZ, 0x3c, !PT ;  /* 0x0000004007f47812 */ /* 0x040fe400078e3cff */
[----:B------:R-:W-:Y:S01]  /*46b0*/  LOP3.LUT R240, R7, 0x60, RZ, 0x3c, !PT ;  /* 0x0000006007f07812 */ /* 0x000fe200078e3cff */
[----:B------:R2:W-:Y:S04]  /*46c0*/  LDGSTS.E [R7+0x20800], [R34.64], P1 ;  /* 0x2080000022077fae */ /* 0x0005e80008921844 */
        /* <DEDUP_REMOVED lines=29> */
[----:B------:R1:W-:Y:S01]  /*48a0*/  LDGSTS.E [R240+0x23e00], [R94.64], P1 ;  /* 0x23e000005ef07fae */ /* 0x0003e20008921844 */
[----:B------:R-:W-:-:S02]  /*48b0*/  ISETP.GE.U32.AND P1, PT, R237, 0x7fffff6c, PT ;  /* 0x7fffff6ced00780c */ /* 0x000fc40003f26070 */
[----:B------:R-:W-:Y:S01]  /*48c0*/  IADD3 R237, R14, -0x59, RZ ;  /* 0xffffffa70eed7810 */ /* 0x000fe20007ffe0ff */
[----:B------:R-:W0:Y:S04]  /*48d0*/  LDGDEPBAR ;  /* 0x00000000000079af */ /* 0x000e280000000000 */
[----:B------:R-:W-:Y:S06]  /*48e0*/  BAR.SYNC.DEFER_BLOCKING 0x0 ;  /* 0x0000000000007b1d */ /* 0x000fec0000010000 */
[----:B------:R-:W-:Y:S01]  /*48f0*/  @!PT LDS RZ, [RZ] ;  /* 0x00000000fffff984 */ /* 0x000fe20000000800 */
[----:B------:R-:W-:Y:S01]  /*4900*/  @!PT LDS RZ, [RZ] ;  /* 0x00000000fffff984 */ /* 0x000fe20000000800 */
[----:B------:R-:W-:Y:S01]  /*4910*/  @!PT LDS RZ, [RZ] ;  /* 0x00000000fffff984 */ /* 0x000fe20000000800 */
[----:B------:R1:W-:Y:S01]  /*4920*/  LDGSTS.E [R2+0x8000], [R104.64], !P2 ;  /* 0x0800000068027fae */ /* 0x0003e2000d121844 */
[----:B------:R-:W-:-:S02]  /*4930*/  ISETP.GE.U32.AND P2, PT, R237, 0x7fffff68, PT ;  /* 0x7fffff68ed00780c */ /* 0x000fc40003f46070 */
[C---:B------:R-:W-:Y:S01]  /*4940*/  IADD3 R237, R14.reuse, -0x5d, RZ ;  /* 0xffffffa30eed7810 */ /* 0x040fe20007ffe0ff */
[----:B------:R2:W-:Y:S03]  /*4950*/  LDGSTS.E [R2+0x8800], [R106.64], !P5 ;  /* 0x088000006a027fae */ /* 0x0005e6000e921844 */
[----:B------:R-:W-:Y:S01]  /*4960*/  ISETP.GE.U32.AND P5, PT, R237, 0x7fffff64, PT ;  /* 0x7fffff64ed00780c */ /* 0x000fe20003fa6070 */
[----:B------:R3:W-:Y:S01]  /*4970*/  LDGSTS.E [R2+0x9000], [R108.64], !P4 ;  /* 0x090000006c027fae */ /* 0x0007e2000e121844 */
[----:B------:R-:W-:-:S03]  /*4980*/  IADD3 R237, R14, -0x61, RZ ;  /* 0xffffff9f0eed7810 */ /* 0x000fc60007ffe0ff */
[----:B------:R4:W-:Y:S01]  /*4990*/  LDGSTS.E [R2+0x9800], [R110.64], !P0 ;  /* 0x098000006e027fae */ /* 0x0009e2000c121844 */
[----:B------:R-:W-:Y:S01]  /*49a0*/  ISETP.GE.U32.AND P4, PT, R237, 0x7fffff60, PT ;  /* 0x7fffff60ed00780c */ /* 0x000fe20003f86070 */
[----:B-1----:R-:W-:Y:S01]  /*49b0*/  IMAD.WIDE R104, R248, 0x4, R104 ;  /* 0x00000004f8687825 */ /* 0x002fe200078e0268 */
[----:B------:R-:W-:Y:S01]  /*49c0*/  IADD3 R237, R14, -0x65, RZ ;  /* 0xffffff9b0eed7810 */ /* 0x000fe20007ffe0ff */
[----:B------:R1:W-:Y:S02]  /*49d0*/  LDGSTS.E [R2+0xa000], [R112.64], !P6 ;  /* 0x0a00000070027fae */ /* 0x0003e4000f121844 */
[----:B--2---:R-:W-:Y:S01]  /*49e0*/  IMAD.WIDE R106, R248, 0x4, R106 ;  /* 0x00000004f86a7825 */ /* 0x004fe200078e026a */
[----:B------:R-:W-:Y:S01]  /*49f0*/  ISETP.GE.U32.AND P0, PT, R237, 0x7fffff5c, PT ;  /* 0x7fffff5ced00780c */ /* 0x000fe20003f06070 */
[----:B------:R2:W-:Y:S01]  /*4a00*/  LDGSTS.E [R2+0xa800], [R114.64], !P1 ;  /* 0x0a80000072027fae */ /* 0x0005e2000c921844 */
[----:B------:R-:W-:Y:S01]  /*4a10*/  IADD3 R237, R14, -0x69, RZ ;  /* 0xffffff970eed7810 */ /* 0x000fe20007ffe0ff */
[----:B---3--:R-:W-:-:S02]  /*4a20*/  IMAD.WIDE R108, R248, 0x4, R108 ;  /* 0x00000004f86c7825 */ /* 0x008fc400078e026c */
[----:B------:R3:W-:Y:S01]  /*4a30*/  LDGSTS.E [R2+0xb000], [R116.64], !P2 ;  /* 0x0b00000074027fae */ /* 0x0007e2000d121844 */
[----:B------:R-:W-:Y:S01]  /*4a40*/  ISETP.GE.U32.AND P6, PT, R237, 0x7fffff58, PT ;  /* 0x7fffff58ed00780c */ /* 0x000fe20003fc6070 */
[----:B----4-:R-:W-:Y:S01]  /*4a50*/  IMAD.WIDE R110, R248, 0x4, R110 ;  /* 0x00000004f86e7825 */ /* 0x010fe200078e026e */
[----:B------:R-:W-:Y:S01]  /*4a60*/  IADD3 R237, R14, -0x6d, RZ ;  /* 0xffffff930eed7810 */ /* 0x000fe20007ffe0ff */
[----:B------:R4:W-:Y:S02]  /*4a70*/  LDGSTS.E [R2+0xb800], [R118.64], !P5 ;  /* 0x0b80000076027fae */ /* 0x0009e4000e921844 */
[----:B-1----:R-:W-:Y:S01]  /*4a80*/  IMAD.WIDE R112, R248, 0x4, R112 ;  /* 0x00000004f8707825 */ /* 0x002fe200078e0270 */
[----:B------:R-:W-:Y:S01]  /*4a90*/  ISETP.GE.U32.AND P1, PT, R237, 0x7fffff54, PT ;  /* 0x7fffff54ed00780c */ /* 0x000fe20003f26070 */
[----:B------:R1:W-:Y:S01]  /*4aa0*/  LDGSTS.E [R2+0xc000], [R120.64], !P4 ;  /* 0x0c00000078027fae */ /* 0x0003e2000e121844 */
[----:B------:R-:W-:Y:S01]  /*4ab0*/  IADD3 R237, R14, -0x71, RZ ;  /* 0xffffff8f0eed7810 */ /* 0x000fe20007ffe0ff */
[----:B--2---:R-:W-:-:S02]  /*4ac0*/  IMAD.WIDE R114, R248, 0x4, R114 ;  /* 0x00000004f8727825 */ /* 0x004fc400078e0272 */
[----:B------:R2:W-:Y:S01]  /*4ad0*/  LDGSTS.E [R2+0xc800], [R122.64], !P0 ;  /* 0x0c8000007a027fae */ /* 0x0005e2000c121844 */
[----:B------:R-:W-:Y:S01]  /*4ae0*/  ISETP.GE.U32.AND P2, PT, R237, 0x7fffff50, PT ;  /* 0x7fffff50ed00780c */ /* 0x000fe20003f46070 */
[----:B---3--:R-:W-:Y:S01]  /*4af0*/  IMAD.WIDE R116, R248, 0x4, R116 ;  /* 0x00000004f8747825 */ /* 0x008fe200078e0274 */
[----:B------:R-:W-:Y:S01]  /*4b00*/  IADD3 R237, R14, -0x75, RZ ;  /* 0xffffff8b0eed7810 */ /* 0x000fe20007ffe0ff */
[----:B------:R3:W-:Y:S02]  /*4b10*/  LDGSTS.E [R2+0xd000], [R124.64], !P6 ;  /* 0x0d0000007c027fae */ /* 0x0007e4000f121844 */
[----:B----4-:R-:W-:Y:S01]  /*4b20*/  IMAD.WIDE R118, R248, 0x4, R118 ;  /* 0x00000004f8767825 */ /* 0x010fe200078e0276 */
[----:B------:R-:W-:Y:S01]  /*4b30*/  ISETP.GE.U32.AND P5, PT, R237, 0x7fffff4c, PT ;  /* 0x7fffff4ced00780c */ /* 0x000fe20003fa6070 */
[----:B------:R4:W-:Y:S01]  /*4b40*/  LDGSTS.E [R2+0xd800], [R126.64], !P1 ;  /* 0x0d8000007e027fae */ /* 0x0009e2000c921844 */
[----:B------:R-:W-:Y:S01]  /*4b50*/  IADD3 R237, R14, -0x79, RZ ;  /* 0xffffff870eed7810 */ /* 0x000fe20007ffe0ff */
[----:B-1----:R-:W-:-:S03]  /*4b60*/  IMAD.WIDE R120, R248, 0x4, R120 ;  /* 0x00000004f8787825 */ /* 0x002fc600078e0278 */
[----:B------:R-:W-:Y:S01]  /*4b70*/  ISETP.GE.U32.AND P4, PT, R237, 0x7fffff48, PT ;  /* 0x7fffff48ed00780c */ /* 0x000fe20003f86070 */
[----:B------:R1:W-:Y:S01]  /*4b80*/  LDGSTS.E [R2+0xe000], [R128.64], !P2 ;  /* 0x0e00000080027fae */ /* 0x0003e2000d121844 */
[----:B------:R-:W-:Y:S01]  /*4b90*/  IADD3 R237, R14, -0x7d, RZ ;  /* 0xffffff830eed7810 */ /* 0x000fe20007ffe0ff */
[----:B--2---:R-:W-:-:S03]  /*4ba0*/  IMAD.WIDE R122, R248, 0x4, R122 ;  /* 0x00000004f87a7825 */ /* 0x004fc600078e027a */
[----:B------:R-:W-:Y:S01]  /*4bb0*/  ISETP.GE.U32.AND P0, PT, R237, 0x7fffff44, PT ;  /* 0x7fffff44ed00780c */ /* 0x000fe20003f06070 */
[----:B------:R2:W-:Y:S01]  /*4bc0*/  LDGSTS.E [R2+0xe800], [R130.64], !P5 ;  /* 0x0e80000082027fae */ /* 0x0005e2000e921844 */
[----:B------:R-:W-:Y:S01]  /*4bd0*/  IADD3 R237, R14, -0x42, RZ ;  /* 0xffffffbe0eed7810 */ /* 0x000fe20007ffe0ff */
[----:B---3--:R-:W-:-:S03]  /*4be0*/  IMAD.WIDE R124, R248, 0x4, R124 ;  /* 0x00000004f87c7825 */ /* 0x008fc600078e027c */
[----:B------:R-:W-:Y:S01]  /*4bf0*/  ISETP.GE.U32.AND P6, PT, R237, 0x7fffff7f, PT ;  /* 0x7fffff7fed00780c */ /* 0x000fe20003fc6070 */
[----:B------:R3:W-:Y:S01]  /*4c00*/  LDGSTS.E [R2+0xf000], [R132.64], !P4 ;  /* 0x0f00000084027fae */ /* 0x0007e2000e121844 */
[----:B------:R-:W-:Y:S01]  /*4c10*/  IADD3 R237, R14, -0x46, RZ ;  /* 0xffffffba0eed7810 */ /* 0x000fe20007ffe0ff */
[----:B----4-:R-:W-:-:S03]  /*4c20*/  IMAD.WIDE R126, R248, 0x4, R126 ;  /* 0x00000004f87e7825 */ /* 0x010fc600078e027e */
        /* <DEDUP_REMOVED lines=184> */
[----:B------:R-:W-:Y:S01]  /*57b0*/  ISETP.GE.AND P0, PT, R251, R237, PT ;  /* 0x000000edfb00720c */ /* 0x000fe20003f06270 */
[----:B------:R2:W-:Y:S01]  /*57c0*/  LDGSTS.E [R6+0xee00], [R98.64], !P5 ;  /* 0x0ee0000062067fae */ /* 0x0005e2000e921844 */
[----:B------:R-:W-:Y:S01]  /*57d0*/  ISETP.GE.U32.AND P6, PT, R237, 0x7fffff41, PT ;  /* 0x7fffff41ed00780c */ /* 0x000fe20003fc6070 */
[----:B---3--:R-:W-:Y:S01]  /*57e0*/  IMAD.WIDE R220, R248, 0x4, R220 ;  /* 0x00000004f8dc7825 */ /* 0x008fe200078e02dc */
[----:B------:R-:W-:Y:S02]  /*57f0*/  SEL R237, RZ, 0x4, P0 ;  /* 0x00000004ffed7807 */ /* 0x000fe40000000000 */
[----:B------:R-:W-:Y:S01]  /*5800*/  ISETP.GT.AND P0, PT, R250, 0xbf, PT ;  /* 0x000000bffa00780c */ /* 0x000fe20003f04270 */
[----:B------:R3:W-:Y:S01]  /*5810*/  LDGSTS.E [R6+0xf600], [R100.64], !P4 ;  /* 0x0f60000064067fae */ /* 0x0007e2000e121844 */
[----:B----4-:R-:W-:Y:S02]  /*5820*/  IMAD.WIDE R30, R248, 0x4, R30 ;  /* 0x00000004f81e7825 */ /* 0x010fe400078e021e */
[----:B------:R-:W-:-:S02]  /*5830*/  SEL R237, R237, RZ, P0 ;  /* 0x000000ffeded7207 */ /* 0x000fc40000000000 */
[----:B------:R-:W-:Y:S01]  /*5840*/  ISETP.NE.U32.AND P0, PT, R236, RZ, PT ;  /* 0x000000ffec00720c */ /* 0x000fe20003f05070 */
[----:B-1----:R-:W-:Y:S01]  /*5850*/  IMAD.WIDE R96, R248, 0x4, R96 ;  /* 0x00000004f8607825 */ /* 0x002fe200078e0260 */
[----:B------:R-:W-:Y:S01]  /*5860*/  IADD3 R236, R14, -0x81, RZ ;  /* 0xffffff7f0eec7810 */ /* 0x000fe20007ffe0ff */
[----:B------:R1:W-:Y:S01]  /*5870*/  LDGSTS.E [R6+0xfe00], [R102.64], !P6 ;  /* 0x0fe0000066067fae */ /* 0x0003e2000f121844 */
[----:B------:R-:W-:Y:S01]  /*5880*/  ISETP.NE.U32.AND P1, PT, R237, RZ, PT ;  /* 0x000000ffed00720c */ /* 0x000fe20003f25070 */
[----:B--2---:R-:W-:Y:S01]  /*5890*/  IMAD.WIDE R98, R248, 0x4, R98 ;  /* 0x00000004f8627825 */ /* 0x004fe200078e0262 */
[----:B------:R-:W-:Y:S01]  /*58a0*/  ISETP.GE.U32.AND P2, PT, R236, 0x7fffff40, PT ;  /* 0x7fffff40ec00780c */ /* 0x000fe20003f46070 */
[----:B------:R-:W0:Y:S01]  /*58b0*/  LDGDEPBAR ;  /* 0x00000000000079af */ /* 0x000e220000000000 */
[----:B------:R-:W-:Y:S01]  /*58c0*/  IADD3 R236, R14, -0x85, RZ ;  /* 0xffffff7b0eec7810 */ /* 0x000fe20007ffe0ff */
[----:B---3--:R-:W-:-:S03]  /*58d0*/  IMAD.WIDE R100, R248, 0x4, R100 ;  /* 0x00000004f8647825 */ /* 0x008fc600078e0264 */
[----:B------:R-:W-:Y:S02]  /*58e0*/  ISETP.GE.U32.AND P5, PT, R236, 0x7fffff3c, PT ;  /* 0x7fffff3cec00780c */ /* 0x000fe40003fa6070 */
[----:B------:R-:W-:Y:S01]  /*58f0*/  IADD3 R236, R14, -0x89, RZ ;  /* 0xffffff770eec7810 */ /* 0x000fe20007ffe0ff */
[----:B-1----:R-:W-:-:S03]  /*5900*/  IMAD.WIDE R102, R248, 0x4, R102 ;  /* 0x00000004f8667825 */ /* 0x002fc600078e0266 */
[----:B------:R-:W-:Y:S01]  /*5910*/  ISETP.GE.U32.AND P4, PT, R236, 0x7fffff38, PT ;  /* 0x7fffff38ec00780c */ /* 0x000fe20003f86070 */
[----:B------:R-:W-:-:S04]  /*5920*/  IMAD.MOV.U32 R236, RZ, RZ, c[0x0][0x18c] ;  /* 0x00006300ffec7624 */ /* 0x000fc800078e00ff */
[----:B------:R-:W-:Y:S01]  /*5930*/  IMAD.SHL.U32 R242, R236, 0x40, RZ ;  /* 0x00000040ecf27824 */ /* 0x000fe200078e00ff */
[----:B------:R-:W-:-:S03]  /*5940*/  IADD3 R236, R14, -0x8d, RZ ;  /* 0xffffff730eec7810 */ /* 0x000fc60007ffe0ff */
[----:B------:R-:W-:Y:S01]  /*5950*/  IMAD.WIDE R32, R242, 0x4, R32 ;  /* 0x00000004f2207825 */ /* 0x000fe200078e0220 */
[----:B------:R-:W-:Y:S02]  /*5960*/  ISETP.GE.U32.AND P6, PT, R236, 0x7fffff34, PT ;  /* 0x7fffff34ec00780c */ /* 0x000fe40003fc6070 */
[----:B------:R-:W-:Y:S01]  /*5970*/  IADD3 R236, R14, -0x91, RZ ;  /* 0xffffff6f0eec7810 */ /* 0x000fe20007ffe0ff */
[C---:B------:R-:W-:Y:S01]  /*5980*/  IMAD.WIDE R34, R242.reuse, 0x4, R34 ;  /* 0x00000004f2227825 */ /* 0x040fe200078e0222 */
[----:B------:R1:W-:Y:S03]  /*5990*/  LDGSTS.E [R7+0x24000], [R32.64], P0 ;  /* 0x2400000020077fae */ /* 0x0003e60008121844 */
[C---:B------:R-:W-:Y:S01]  /*59a0*/  IMAD.WIDE R36, R242.reuse, 0x4, R36 ;  /* 0x00000004f2247825 */ /* 0x040fe200078e0224 */
[----:B------:R2:W-:Y:S03]  /*59b0*/  LDGSTS.E [R7+0x24800], [R34.64], P0 ;  /* 0x2480000022077fae */ /* 0x0005e60008121844 */
[C---:B------:R-:W-:Y:S01]  /*59c0*/  IMAD.WIDE R38, R242.reuse, 0x4, R38 ;  /* 0x00000004f2267825 */ /* 0x040fe200078e0226 */
[----:B------:R3:W-:Y:S03]  /*59d0*/  LDGSTS.E [R7+0x25000], [R36.64], P0 ;  /* 0x2500000024077fae */ /* 0x0007e60008121844 */
[C---:B-----5:R-:W-:Y:S01]  /*59e0*/  IMAD.WIDE R40, R242.reuse, 0x4, R40 ;  /* 0x00000004f2287825 */ /* 0x060fe200078e0228 */
[----:B------:R4:W-:Y:S03]  /*59f0*/  LDGSTS.E [R7+0x25800], [R38.64], P0 ;  /* 0x2580000026077fae */ /* 0x0009e60008121844 */
[C---:B------:R-:W-:Y:S01]  /*5a00*/  IMAD.WIDE R42, R242.reuse, 0x4, R42 ;  /* 0x00000004f22a7825 */ /* 0x040fe200078e022a */
        /* <DEDUP_REMOVED lines=53> */
[----:B-1----:R-:W-:Y:S01]  /*5d60*/  IMAD.WIDE R32, R242, 0x4, R32 ;  /* 0x00000004f2207825 */ /* 0x002fe200078e0220 */
[----:B------:R1:W-:Y:S01]  /*5d70*/  LDGSTS.E [R240+0x27e00], [R94.64], P0 ;  /* 0x27e000005ef07fae */ /* 0x0003e20008121844 */
[----:B------:R-:W-:-:S02]  /*5d80*/  ISETP.GE.U32.AND P0, PT, R236, 0x7fffff30, PT ;  /* 0x7fffff30ec00780c */ /* 0x000fc40003f06070 */
[----:B------:R-:W-:Y:S01]  /*5d90*/  IADD3 R236, R14, -0x95, RZ ;  /* 0xffffff6b0eec7810 */ /* 0x000fe20007ffe0ff */
[----:B------:R-:W0:Y:S01]  /*5da0*/  LDGDEPBAR ;  /* 0x00000000000079af */ /* 0x000e220000000000 */
[----:B--2---:R-:W-:-:S03]  /*5db0*/  IMAD.WIDE R34, R242, 0x4, R34 ;  /* 0x00000004f2227825 */ /* 0x004fc600078e0222 */
[----:B------:R-:W-:Y:S01]  /*5dc0*/  BAR.SYNC.DEFER_BLOCKING 0x0 ;  /* 0x0000000000007b1d */ /* 0x000fe20000010000 */
[----:B---3--:R-:W-:-:S04]  /*5dd0*/  IMAD.WIDE R36, R242, 0x4, R36 ;  /* 0x00000004f2247825 */ /* 0x008fc800078e0224 */
[----:B----4-:R-:W-:-:S04]  /*5de0*/  IMAD.WIDE R38, R242, 0x4, R38 ;  /* 0x00000004f2267825 */ /* 0x010fc800078e0226 */
[----:B-----5:R-:W-:-:S04]  /*5df0*/  IMAD.WIDE R40, R242, 0x4, R40 ;  /* 0x00000004f2287825 */ /* 0x020fc800078e0228 */
[----:B------:R-:W-:-:S04]  /*5e00*/  IMAD.WIDE R42, R242, 0x4, R42 ;  /* 0x00000004f22a7825 */ /* 0x000fc800078e022a */
[----:B------:R-:W-:-:S04]  /*5e10*/  IMAD.WIDE R44, R242, 0x4, R44 ;  /* 0x00000004f22c7825 */ /* 0x000fc800078e022c */
[----:B------:R-:W-:Y:S01]  /*5e20*/  IMAD.WIDE R46, R242, 0x4, R46 ;  /* 0x00000004f22e7825 */ /* 0x000fe200078e022e */
[----:B------:R-:W-:Y:S01]  /*5e30*/  @!PT LDS RZ, [RZ] ;  /* 0x00000000fffff984 */ /* 0x000fe20000000800 */
[----:B------:R-:W-:Y:S01]  /*5e40*/  @!PT LDS RZ, [RZ] ;  /* 0x00000000fffff984 */ /* 0x000fe20000000800 */
[----:B------:R-:W-:Y:S01]  /*5e50*/  @!PT LDS RZ, [RZ] ;  /* 0x00000000fffff984 */ /* 0x000fe20000000800 */
[----:B------:R2:W-:Y:S01]  /*5e60*/  LDGSTS.E [R2+0x10000], [R104.64], !P2 ;  /* 0x1000000068027fae */ /* 0x0005e2000d121844 */
[----:B------:R-:W-:Y:S02]  /*5e70*/  ISETP.GE.U32.AND P2, PT, R236, 0x7fffff2c, PT ;  /* 0x7fffff2cec00780c */ /* 0x000fe40003f46070 */
[----:B------:R-:W-:Y:S01]  /*5e80*/  IMAD.WIDE R48, R242, 0x4, R48 ;  /* 0x00000004f2307825 */ /* 0x000fe200078e0230 */
[----:B------:R-:W-:Y:S01]  /*5e90*/  IADD3 R236, R14, -0x99, RZ ;  /* 0xffffff670eec7810 */ /* 0x000fe20007ffe0ff */
[----:B------:R3:W-:Y:S02]  /*5ea0*/  LDGSTS.E [R2+0x10800], [R106.64], !P5 ;  /* 0x108000006a027fae */ /* 0x0007e4000e921844 */
[----:B------:R-:W-:Y:S01]  /*5eb0*/  IMAD.WIDE R50, R242, 0x4, R50 ;  /* 0x00000004f2327825 */ /* 0x000fe200078e0232 */
[----:B------:R-:W-:Y:S01]  /*5ec0*/  ISETP.GE.U32.AND P5, PT, R236, 0x7fffff28, PT ;  /* 0x7fffff28ec00780c */ /* 0x000fe20003fa6070 */
[----:B------:R4:W-:Y:S01]  /*5ed0*/  LDGSTS.E [R2+0x11000], [R108.64], !P4 ;  /* 0x110000006c027fae */ /* 0x0009e2000e121844 */
[----:B------:R-:W-:Y:S01]  /*5ee0*/  IADD3 R236, R14, -0x9d, RZ ;  /* 0xffffff630eec7810 */ /* 0x000fe20007ffe0ff */
[----:B------:R-:W-:-:S02]  /*5ef0*/  IMAD.WIDE R52, R242, 0x4, R52 ;  /* 0x00000004f2347825 */ /* 0x000fc400078e0234 */
[----:B------:R5:W-:Y:S01]  /*5f00*/  LDGSTS.E [R2+0x11800], [R110.64], !P6 ;  /* 0x118000006e027fae */ /* 0x000be2000f121844 */
[----:B------:R-:W-:Y:S01]  /*5f10*/  ISETP.GE.U32.AND P4, PT, R236, 0x7fffff24, PT ;  /* 0x7fffff24ec00780c */ /* 0x000fe20003f86070 */
        /* <DEDUP_REMOVED lines=17> */
[----:B------:R-:W-:-:S03]  /*6030*/  IMAD.WIDE R64, R242, 0x4, R64 ;  /* 0x00000004f2407825 */ /* 0x000fc600078e0240 */
        /* <DEDUP_REMOVED lines=75> */
[----:B-----5:R-:W-:-:S03]  /*64f0*/  IMAD.WIDE R110, R248, 0x4, R110 ;  /* 0x00000004f86e7825 */ /* 0x020fc600078e026e */
        /* <DEDUP_REMOVED lines=138> */
[----:B------:R-:W-:-:S04]  /*6da0*/  IMAD.WIDE R180, R248, 0x4, R180 ;  /* 0x00000004f8b47825 */ /* 0x000fc800078e02b4 */
[----:B------:R-:W-:-:S04]  /*6db0*/  IMAD.WIDE R182, R248, 0x4, R182 ;  /* 0x00000004f8b67825 */ /* 0x000fc800078e02b6 */
[----:B------:R-:W-:-:S03]  /*6dc0*/  IMAD.WIDE R184, R248, 0x4, R184 ;  /* 0x00000004f8b87825 */ /* 0x000fc600078e02b8 */
[----:B------:R1:W-:Y:S01]  /*6dd0*/  LDGSTS.E [R6+0x17e00], [R102.64], !P0 ;  /* 0x17e0000066067fae */ /* 0x0003e2000c121844 */
[----:B------:R-:W-:-:S03]  /*6de0*/  IMAD.WIDE R186, R248, 0x4, R186 ;  /* 0x00000004f8ba7825 */ /* 0x000fc600078e02ba */
[----:B------:R-:W0:Y:S01]  /*6df0*/  LDGDEPBAR ;  /* 0x00000000000079af */ /* 0x000e220000000000 */
[----:B------:R-:W-:-:S03]  /*6e00*/  IMAD.WIDE R188, R248, 0x4, R188 ;  /* 0x00000004f8bc7825 */ /* 0x000fc600078e02bc */
[----:B------:R1:W-:Y:S01]  /*6e10*/  LDGSTS.E [R7+0x28000], [R32.64], P1 ;  /* 0x2800000020077fae */ /* 0x0003e20008921844 */
        /* <DEDUP_REMOVED lines=12> */
[----:B-1----:R-:W-:-:S03]  /*6ee0*/  IMAD.WIDE R202, R248, 0x4, R202 ;  /* 0x00000004f8ca7825 */ /* 0x002fc600078e02ca */
[----:B------:R1:W-:Y:S01]  /*6ef0*/  LDGSTS.E [R7+0x2b800], [R46.64], P1 ;  /* 0x2b8000002e077fae */ /* 0x0003e20008921844 */
[----:B--2---:R-:W-:-:S03]  /*6f00*/  IMAD.WIDE R204, R248, 0x4, R204 ;  /* 0x00000004f8cc7825 */ /* 0x004fc600078e02cc */
[----:B------:R2:W-:Y:S01]  /*6f10*/  LDGSTS.E [R246+0x28200], [R48.64], P1 ;  /* 0x2820000030f67fae */ /* 0x0005e20008921844 */
[----:B---3--:R-:W-:-:S03]  /*6f20*/  IMAD.WIDE R206, R248, 0x4, R206 ;  /* 0x00000004f8ce7825 */ /* 0x008fc600078e02ce */
[----:B------:R3:W-:Y:S01]  /*6f30*/  LDGSTS.E [R246+0x28a00], [R50.64], P1 ;  /* 0x28a0000032f67fae */ /* 0x0007e20008921844 */
[----:B----4-:R-:W-:-:S03]  /*6f40*/  IMAD.WIDE R208, R248, 0x4, R208 ;  /* 0x00000004f8d07825 */ /* 0x010fc600078e02d0 */
[----:B------:R4:W-:Y:S01]  /*6f50*/  LDGSTS.E [R246+0x29200], [R52.64], P1 ;  /* 0x2920000034f67fae */ /* 0x0009e20008921844 */
[----:B-----5:R-:W-:-:S03]  /*6f60*/  IMAD.WIDE R210, R248, 0x4, R210 ;  /* 0x00000004f8d27825 */ /* 0x020fc600078e02d2 */
        /* <DEDUP_REMOVED lines=42> */
[----:B------:R-:W0:Y:S01]  /*7210*/  LDGDEPBAR ;  /* 0x00000000000079af */ /* 0x000e220000000000 */
[----:B-----5:R-:W-:-:S03]  /*7220*/  IMAD.WIDE R54, R242, 0x4, R54 ;  /* 0x00000004f2367825 */ /* 0x020fc600078e0236 */
[----:B------:R-:W-:Y:S01]  /*7230*/  BAR.SYNC.DEFER_BLOCKING 0x0 ;  /* 0x0000000000007b1d */ /* 0x000fe20000010000 */
[----:B------:R-:W-:-:S04]  /*7240*/  IMAD.WIDE R56, R242, 0x4, R56 ;  /* 0x00000004f2387825 */ /* 0x000fc800078e0238 */
[----:B------:R-:W-:-:S04]  /*7250*/  IMAD.WIDE R58, R242, 0x4, R58 ;  /* 0x00000004f23a7825 */ /* 0x000fc800078e023a */
[----:B------:R-:W-:-:S04]  /*7260*/  IMAD.WIDE R60, R242, 0x4, R60 ;  /* 0x00000004f23c7825 */ /* 0x000fc800078e023c */
[----:B------:R-:W-:-:S04]  /*7270*/  IMAD.WIDE R62, R242, 0x4, R62 ;  /* 0x00000004f23e7825 */ /* 0x000fc800078e023e */
[----:B------:R-:W-:-:S04]  /*7280*/  IMAD.WIDE R64, R242, 0x4, R64 ;  /* 0x00000004f2407825 */ /* 0x000fc800078e0240 */
[C---:B------:R-:W-:Y:S01]  /*7290*/  IMAD.WIDE R66, R242.reuse, 0x4, R66 ;  /* 0x00000004f2427825 */ /* 0x040fe200078e0242 */
[----:B------:R-:W-:Y:S01]  /*72a0*/  @!PT LDS RZ, [RZ] ;  /* 0x00000000fffff984 */ /* 0x000fe20000000800 */
[----:B------:R-:W-:Y:S01]  /*72b0*/  @!PT LDS RZ, [RZ] ;  /* 0x00000000fffff984 */ /* 0x000fe20000000800 */
[----:B------:R-:W-:Y:S01]  /*72c0*/  @!PT LDS RZ, [RZ] ;  /* 0x00000000fffff984 */ /* 0x000fe20000000800 */
[----:B------:R4:W-:Y:S03]  /*72d0*/  LDGSTS.E [R2+0x18000], [R104.64], !P6 ;  /* 0x1800000068027fae */ /* 0x0009e6000f121844 */
[----:B------:R-:W-:-:S04]  /*72e0*/  IMAD.WIDE R68, R242, 0x4, R68 ;  /* 0x00000004f2447825 */ /* 0x000fc800078e0244 */
[----:B------:R-:W-:-:S04]  /*72f0*/  IMAD.WIDE R70, R242, 0x4, R70 ;  /* 0x00000004f2467825 */ /* 0x000fc800078e0246 */
[----:B------:R-:W-:Y:S01]  /*7300*/  IMAD.WIDE R72, R242, 0x4, R72 ;  /* 0x00000004f2487825 */ /* 0x000fe200078e0248 */
[----:B----4-:R-:W-:-:S03]  /*7310*/  IADD3 R104, R14, -0xc5, RZ ;  /* 0xffffff3b0e687810 */ /* 0x010fc60007ffe0ff */
[----:B------:R-:W-:Y:S01]  /*7320*/  IMAD.WIDE R74, R242, 0x4, R74 ;  /* 0x00000004f24a7825 */ /* 0x000fe200078e024a */
[----:B------:R-:W-:Y:S02]  /*7330*/  IADD3 R105, R14, -0xf5, RZ ;  /* 0xffffff0b0e697810 */ /* 0x000fe40007ffe0ff */
[----:B------:R-:W-:Y:S01]  /*7340*/  ISETP.GE.U32.AND P0, PT, R104, 0x7ffffefc, PT ;  /* 0x7ffffefc6800780c */ /* 0x000fe20003f06070 */
[----:B------:R-:W-:Y:S01]  /*7350*/  IMAD.WIDE R76, R242, 0x4, R76 ;  /* 0x00000004f24c7825 */ /* 0x000fe200078e024c */
[----:B------:R-:W-:Y:S02]  /*7360*/  IADD3 R104, R14, -0xc9, RZ ;  /* 0xffffff370e687810 */ /* 0x000fe40007ffe0ff */
[----:B------:R-:W-:Y:S01]  /*7370*/  ISETP.GE.U32.AND P2, PT, R105, 0x7ffffecc, PT ;  /* 0x7ffffecc6900780c */ /* 0x000fe20003f46070 */
[----:B------:R-:W-:Y:S01]  /*7380*/  IMAD.WIDE R78, R242, 0x4, R78 ;  /* 0x00000004f24e7825 */ /* 0x000fe200078e024e */
[----:B------:R-:W-:Y:S02]  /*7390*/  ISETP.GE.U32.AND P1, PT, R104, 0x7ffffef8, PT ;  /* 0x7ffffef86800780c */ /* 0x000fe40003f26070 */
[----:B------:R-:W-:Y:S01]  /*73a0*/  IADD3 R104, R14, -0xcd, RZ ;  /* 0xffffff330e687810 */ /* 0x000fe20007ffe0ff */
[----:B------:R-:W-:Y:S01]  /*73b0*/  IMAD.WIDE R80, R242, 0x4, R80 ;  /* 0x00000004f2507825 */ /* 0x000fe200078e0250 */
[----:B------:R-:W-:-:S03]  /*73c0*/  IADD3 R105, R14, -0xfd, RZ ;  /* 0xffffff030e697810 */ /* 0x000fc60007ffe0ff */
[----:B------:R4:W-:Y:S01]  /*73d0*/  LDGSTS.E [R2+0x18800], [R106.64], !P0 ;  /* 0x188000006a027fae */ /* 0x0009e2000c121844 */
[----:B------:R-:W-:Y:S01]  /*73e0*/  ISETP.GE.U32.AND P0, PT, R104, 0x7ffffef4, PT ;  /* 0x7ffffef46800780c */ /* 0x000fe20003f06070 */
[----:B------:R-:W-:Y:S01]  /*73f0*/  IMAD.WIDE R82, R242, 0x4, R82 ;  /* 0x00000004f2527825 */ /* 0x000fe200078e0252 */
[----:B------:R-:W-:Y:S02]  /*7400*/  IADD3 R104, R14, -0xd1, RZ ;  /* 0xffffff2f0e687810 */ /* 0x000fe40007ffe0ff */
[----:B------:R-:W-:Y:S01]  /*7410*/  ISETP.GE.U32.AND P5, PT, R105, 0x7ffffec4, PT ;  /* 0x7ffffec46900780c */ /* 0x000fe20003fa6070 */
[----:B------:R1:W-:Y:S01]  /*7420*/  LDGSTS.E [R2+0x19000], [R108.64], !P1 ;  /* 0x190000006c027fae */ /* 0x0003e2000c921844 */
[----:B------:R-:W-:Y:S01]  /*7430*/  ISETP.GE.U32.AND P1, PT, R104, 0x7ffffef0, PT ;  /* 0x7ffffef06800780c */ /* 0x000fe20003f26070 */
[----:B------:R-:W-:Y:S01]  /*7440*/  IMAD.WIDE R84, R242, 0x4, R84 ;  /* 0x00000004f2547825 */ /* 0x000fe200078e0254 */
[C---:B------:R-:W-:Y:S02]  /*7450*/  IADD3 R104, R14.reuse, -0xd5, RZ ;  /* 0xffffff2b0e687810 */ /* 0x040fe40007ffe0ff */
[----:B------:R-:W-:Y:S01]  /*7460*/  IADD3 R105, R14, -0xce, RZ ;  /* 0xffffff320e697810 */ /* 0x000fe20007ffe0ff */
[----:B------:R-:W-:Y:S01]  /*7470*/  IMAD.WIDE R86, R242, 0x4, R86 ;  /* 0x00000004f2567825 */ /* 0x000fe200078e0256 */
[----:B----4-:R-:W-:Y:S01]  /*7480*/  IADD3 R106, R14, -0xc2, RZ ;  /* 0xffffff3e0e6a7810 */ /* 0x010fe20007ffe0ff */
[----:B------:R4:W-:Y:S01]  /*7490*/  LDGSTS.E [R2+0x19800], [R110.64], !P0 ;  /* 0x198000006e027fae */ /* 0x0009e2000c121844 */
[----:B------:R-:W-:Y:S01]  /*74a0*/  ISETP.GE.U32.AND P0, PT, R104, 0x7ffffeec, PT ;  /* 0x7ffffeec6800780c */ /* 0x000fe20003f06070 */
[----:B------:R-:W-:Y:S01]  /*74b0*/  IMAD.WIDE R88, R242, 0x4, R88 ;  /* 0x00000004f2587825 */ /* 0x000fe200078e0258 */
[----:B------:R-:W-:-:S02]  /*74c0*/  IADD3 R104, R14, -0xd9, RZ ;  /* 0xffffff270e687810 */ /* 0x000fc40007ffe0ff */
[----:B------:R-:W-:Y:S01]  /*74d0*/  ISETP.GE.U32.AND P6, PT, R106, 0x7ffffeff, PT ;  /* 0x7ffffeff6a00780c */ /* 0x000fe20003fc6070 */
[----:B------:R4:W-:Y:S01]  /*74e0*/  LDGSTS.E [R2+0x1a000], [R112.64], !P1 ;  /* 0x1a00000070027fae */ /* 0x0009e2000c921844 */
[----:B------:R-:W-:Y:S01]  /*74f0*/  ISETP.GE.U32.AND P1, PT, R104, 0x7ffffee8, PT ;  /* 0x7ffffee86800780c */ /* 0x000fe20003f26070 */
[----:B-1----:R-:W-:Y:S01]  /*7500*/  IMAD.WIDE R90, R242, 0x4, R90 ;  /* 0x00000004f25a7825 */ /* 0x002fe200078e025a */
[----:B------:R-:W-:-:S03]  /*7510*/  IADD3 R104, R14, -0xdd, RZ ;  /* 0xffffff230e687810 */ /* 0x000fc60007ffe0ff */
[----:B--2---:R-:W-:Y:S02]  /*7520*/  IMAD.WIDE R92, R242, 0x4, R92 ;  /* 0x00000004f25c7825 */ /* 0x004fe400078e025c */
[----:B------:R4:W-:Y:S01]  /*7530*/  LDGSTS.E [R2+0x1a800], [R114.64], !P0 ;  /* 0x1a80000072027fae */ /* 0x0009e2000c121844 */
[----:B------:R-:W-:Y:S01]  /*7540*/  ISETP.GE.U32.AND P0, PT, R104, 0x7ffffee4, PT ;  /* 0x7ffffee46800780c */ /* 0x000fe20003f06070 */
[----:B---3--:R-:W-:Y:S01]  /*7550*/  IMAD.WIDE R94, R242, 0x4, R94 ;  /* 0x00000004f25e7825 */ /* 0x008fe200078e025e */
[----:B------:R-:W-:-:S03]  /*7560*/  IADD3 R104, R14, -0xe1, RZ ;  /* 0xffffff1f0e687810 */ /* 0x000fc60007ffe0ff */
[----:B------:R4:W-:Y:S01]  /*7570*/  LDGSTS.E [R2+0x1b000], [R116.64], !P1 ;  /* 0x1b00000074027fae */ /* 0x0009e2000c921844 */
[----:B------:R-:W-:Y:S02]  /*7580*/  ISETP.GE.U32.AND P1, PT, R104, 0x7ffffee0, PT ;  /* 0x7ffffee06800780c */ /* 0x000fe40003f26070 */
[----:B------:R-:W-:-:S05]  /*7590*/  IADD3 R104, R14, -0xe5, RZ ;  /* 0xffffff1b0e687810 */ /* 0x000fca0007ffe0ff */
[----:B------:R4:W-:Y:S01]  /*75a0*/  LDGSTS.E [R2+0x1b800], [R118.64], !P0 ;  /* 0x1b80000076027fae */ /* 0x0009e2000c121844 */
[----:B------:R-:W-:Y:S02]  /*75b0*/  ISETP.GE.U32.AND P0, PT, R104, 0x7ffffedc, PT ;  /* 0x7ffffedc6800780c */ /* 0x000fe40003f06070 */
        /* <DEDUP_REMOVED lines=9> */
[----:B------:R-:W-:-:S04]  /*7650*/  IADD3 R104, R14, -0xf9, RZ ;  /* 0xffffff070e687810 */ /* 0x000fc80007ffe0ff */
[----:B------:R-:W-:Y:S01]  /*7660*/  ISETP.GE.U32.AND P4, PT, R104, 0x7ffffec8, PT ;  /* 0x7ffffec86800780c */ /* 0x000fe20003f86070 */
[----:B------:R4:W-:Y:S01]  /*7670*/  LDGSTS.E [R2+0x1d800], [R126.64], !P0 ;  /* 0x1d8000007e027fae */ /* 0x0009e2000c121844 */
[----:B------:R-:W-:-:S04]  /*7680*/  IADD3 R104, R14, -0xc6, RZ ;  /* 0xffffff3a0e687810 */ /* 0x000fc80007ffe0ff */
[----:B------:R-:W-:Y:S01]  /*7690*/  ISETP.GE.U32.AND P0, PT, R104, 0x7ffffefb, PT ;  /* 0x7ffffefb6800780c */ /* 0x000fe20003f06070 */
[----:B------:R4:W-:Y:S01]  /*76a0*/  LDGSTS.E [R2+0x1e000], [R128.64], !P1 ;  /* 0x1e00000080027fae */ /* 0x0009e2000c921844 */
[----:B------:R-:W-:-:S03]  /*76b0*/  IADD3 R104, R14, -0xca, RZ ;  /* 0xffffff360e687810 */ /* 0x000fc60007ffe0ff */
[----:B------:R4:W-:Y:S01]  /*76c0*/  LDGSTS.E [R2+0x1e800], [R130.64], !P2 ;  /* 0x1e80000082027fae */ /* 0x0009e2000d121844 */
[----:B------:R-:W-:Y:S02]  /*76d0*/  ISETP.GE.U32.AND P1, PT, R104, 0x7ffffef7, PT ;  /* 0x7ffffef76800780c */ /* 0x000fe40003f26070 */
[----:B------:R-:W-:Y:S01]  /*76e0*/  IADD3 R104, R14, -0xd2, RZ ;  /* 0xffffff2e0e687810 */ /* 0x000fe20007ffe0ff */
[----:B------:R4:W-:Y:S01]  /*76f0*/  LDGSTS.E [R2+0x1f000], [R132.64], !P4 ;  /* 0x1f00000084027fae */ /* 0x0009e2000e121844 */
[----:B------:R-:W-:Y:S02]  /*7700*/  ISETP.GE.U32.AND P2, PT, R105, 0x7ffffef3, PT ;  /* 0x7ffffef36900780c */ /* 0x000fe40003f46070 */
[----:B------:R-:W-:Y:S01]  /*7710*/  ISETP.GE.U32.AND P4, PT, R104, 0x7ffffeef, PT ;  /* 0x7ffffeef6800780c */ /* 0x000fe20003f86070 */
[----:B------:R4:W-:Y:S01]  /*7720*/  LDGSTS.E [R2+0x1f800], [R134.64], !P5 ;  /* 0x1f80000086027fae */ /* 0x0009e2000e921844 */
[C---:B------:R-:W-:Y:S02]  /*7730*/  IADD3 R104, R14.reuse, -0xda, RZ ;  /* 0xffffff260e687810 */ /* 0x040fe40007ffe0ff */
[----:B------:R-:W-:Y:S01]  /*7740*/  IADD3 R105, R14, -0xd6, RZ ;  /* 0xffffff2a0e697810 */ /* 0x000fe20007ffe0ff */
[----:B------:R4:W-:Y:S01]  /*7750*/  LDGSTS.E [R3+0x18200], [R136.64], !P6 ;  /* 0x1820000088037fae */ /* 0x0009e2000f121844 */
[----:B------:R-:W-:-:S02]  /*7760*/  ISETP.GE.U32.AND P6, PT, R104, 0x7ffffee7, PT ;  /* 0x7ffffee76800780c */ /* 0x000fc40003fc6070 */
[----:B------:R-:W-:Y:S01]  /*7770*/  ISETP.GE.U32.AND P5, PT, R105, 0x7ffffeeb, PT ;  /* 0x7ffffeeb6900780c */ /* 0x000fe20003fa6070 */
[----:B------:R4:W-:Y:S01]  /*7780*/  LDGSTS.E [R3+0x18a00], [R138.64], !P0 ;  /* 0x18a000008a037fae */ /* 0x0009e2000c121844 */
[C---:B------:R-:W-:Y:S02]  /*7790*/  IADD3 R104, R14.reuse, -0xde, RZ ;  /* 0xffffff220e687810 */ /* 0x040fe40007ffe0ff */
[----:B------:R-:W-:Y:S01]  /*77a0*/  IADD3 R105, R14, -0xe2, RZ ;  /* 0xffffff1e0e697810 */ /* 0x000fe20007ffe0ff */
[----:B------:R4:W-:Y:S01]  /*77b0*/  LDGSTS.E [R3+0x19200], [R140.64], !P1 ;  /* 0x192000008c037fae */ /* 0x0009e2000c921844 */
[----:B------:R-:W-:Y:S02]  /*77c0*/  ISETP.GE.U32.AND P0, PT, R104, 0x7ffffee3, PT ;  /* 0x7ffffee36800780c */ /* 0x000fe40003f06070 */
        /* <DEDUP_REMOVED lines=9> */
[----:B------:R-:W-:Y:S01]  /*7860*/  ISETP.GE.U32.AND P4, PT, R105, 0x7ffffed7, PT ;  /* 0x7ffffed76900780c */ /* 0x000fe20003f86070 */
[----:B------:R4:W-:Y:S01]  /*7870*/  LDGSTS.E [R3+0x1b200], [R148.64], !P6 ;  /* 0x1b20000094037fae */ /* 0x0009e2000f121844 */
[----:B------:R-:W-:-:S02]  /*7880*/  IADD3 R104, R14, -0xf2, RZ ;  /* 0xffffff0e0e687810 */ /* 0x000fc40007ffe0ff */
[----:B------:R-:W-:Y:S01]  /*7890*/  IADD3 R105, R14, -0xf6, RZ ;  /* 0xffffff0a0e697810 */ /* 0x000fe20007ffe0ff */
[----:B------:R4:W-:Y:S01]  /*78a0*/  LDGSTS.E [R3+0x1ba00], [R150.64], !P0 ;  /* 0x1ba0000096037fae */ /* 0x0009e2000c121844 */
[----:B------:R-:W-:Y:S02]  /*78b0*/  ISETP.GE.U32.AND P6, PT, R104, 0x7ffffecf, PT ;  /* 0x7ffffecf6800780c */ /* 0x000fe40003fc6070 */
        /* <DEDUP_REMOVED lines=98> */
[----:B------:R-:W-:Y:S02]  /*7ee0*/  ISETP.GE.AND P4, PT, R251, R236, PT ;  /* 0x000000ecfb00720c */ /* 0x000fe40003f86270 */
[----:B------:R-:W-:Y:S01]  /*7ef0*/  IADD3 R104, R14, -0xfc, RZ ;  /* 0xffffff040e687810 */ /* 0x000fe20007ffe0ff */
[----:B------:R4:W-:Y:S01]  /*7f00*/  LDGSTS.E [R6+0x1ce00], [R218.64], !P5 ;  /* 0x1ce00000da067fae */ /* 0x0009e2000e921844 */
[----:B------:R-:W-:Y:S02]  /*7f10*/  ISETP.GT.AND P5, PT, R250, 0xff, PT ;  /* 0x000000fffa00780c */ /* 0x000fe40003fa4270 */
[----:B------:R-:W-:Y:S01]  /*7f20*/  SEL R105, RZ, 0x4, P4 ;  /* 0x00000004ff697807 */ /* 0x000fe20002000000 */
[----:B------:R4:W-:Y:S01]  /*7f30*/  LDGSTS.E [R6+0x1d600], [R220.64], !P6 ;  /* 0x1d600000dc067fae */ /* 0x0009e2000f121844 */
[----:B------:R-:W-:-:S02]  /*7f40*/  IADD3 R14, R14, -0x100, RZ ;  /* 0xffffff000e0e7810 */ /* 0x000fc40007ffe0ff */
[----:B------:R-:W-:Y:S01]  /*7f50*/  SEL R105, R105, RZ, P5 ;  /* 0x000000ff69697207 */ /* 0x000fe20002800000 */
[----:B------:R4:W-:Y:S01]  /*7f60*/  LDGSTS.E [R6+0x1de00], [R30.64], !P0 ;  /* 0x1de000001e067fae */ /* 0x0009e2000c121844 */
[----:B------:R-:W-:Y:S02]  /*7f70*/  ISETP.GE.U32.AND P4, PT, R104, 0x7ffffec5, PT ;  /* 0x7ffffec56800780c */ /* 0x000fe40003f86070 */
[----:B------:R-:W-:Y:S01]  /*7f80*/  ISETP.GE.U32.AND P5, PT, R14, 0x7ffffec1, PT ;  /* 0x7ffffec10e00780c */ /* 0x000fe20003fa6070 */
[----:B------:R4:W-:Y:S01]  /*7f90*/  LDGSTS.E [R6+0x1e600], [R96.64], !P1 ;  /* 0x1e60000060067fae */ /* 0x0009e2000c921844 */
[----:B------:R-:W-:-:S03]  /*7fa0*/  ISETP.NE.U32.AND P6, PT, R105, RZ, PT ;  /* 0x000000ff6900720c */ /* 0x000fc60003fc5070 */
[----:B------:R4:W-:Y:S06]  /*7fb0*/  LDGSTS.E [R6+0x1ee00], [R98.64], !P2 ;  /* 0x1ee0000062067fae */ /* 0x0009ec000d121844 */
[----:B------:R4:W-:Y:S04]  /*7fc0*/  LDGSTS.E [R6+0x1f600], [R100.64], !P4 ;  /* 0x1f60000064067fae */ /* 0x0009e8000e121844 */
[----:B------:R4:W-:Y:S04]  /*7fd0*/  LDGSTS.E [R6+0x1fe00], [R102.64], !P5 ;  /* 0x1fe0000066067fae */ /* 0x0009e8000e921844 */
[----:B------:R-:W0:Y:S04]  /*7fe0*/  LDGDEPBAR ;  /* 0x00000000000079af */ /* 0x000e280000000000 */
        /* <DEDUP_REMOVED lines=32> */
[----:B------:R-:W0:Y:S01]  /*81f0*/  LDGDEPBAR ;  /* 0x00000000000079af */ /* 0x000e220000000000 */
[----:B------:R-:W-:Y:S05]  /*8200*/  @P3 BRA `(.L_x_0) ;  /* 0x0000024000003947 */ /* 0x000fea0003800000 */
[----:B------:R-:W-:Y:S01]  /*8210*/  IMAD.SHL.U32 R0, R238, 0x40, RZ ;  /* 0x00000040ee007824 */ /* 0x000fe200078e00ff */
[----:B----4-:R-:W-:Y:S01]  /*8220*/  CS2R R72, SRZ ;  /* 0x0000000000487805 */ /* 0x010fe2000001ff00 */
[----:B------:R-:W-:Y:S01]  /*8230*/  CS2R R74, SRZ ;  /* 0x00000000004a7805 */ /* 0x000fe2000001ff00 */
[----:B------:R-:W-:Y:S01]  /*8240*/  CS2R R88, SRZ ;  /* 0x0000000000587805 */ /* 0x000fe2000001ff00 */
[----:B------:R-:W-:Y:S01]  /*8250*/  CS2R R90, SRZ ;  /* 0x00000000005a7805 */ /* 0x000fe2000001ff00 */
[----:B------:R-:W-:Y:S01]  /*8260*/  LOP3.LUT R0, R0, 0x800, RZ, 0xc0, !PT ;  /* 0x0000080000007812 */ /* 0x000fe200078ec0ff */
[----:B------:R-:W-:Y:S01]  /*8270*/  CS2R R44, SRZ ;  /* 0x00000000002c7805 */ /* 0x000fe2000001ff00 */
[----:B------:R-:W-:Y:S01]  /*8280*/  CS2R R46, SRZ ;  /* 0x00000000002e7805 */ /* 0x000fe2000001ff00 */
[----:B------:R-:W-:Y:S01]  /*8290*/  CS2R R40, SRZ ;  /* 0x0000000000287805 */ /* 0x000fe2000001ff00 */
[----:B------:R-:W-:Y:S01]  /*82a0*/  CS2R R42, SRZ ;  /* 0x00000000002a7805 */ /* 0x000fe2000001ff00 */
[----:B------:R1:W-:Y:S01]  /*82b0*/  STL [R1+0xf8], R0 ;  /* 0x0000f80001007387 */ /* 0x0003e20000100800 */
[----:B------:R-:W-:Y:S01]  /*82c0*/  CS2R R76, SRZ ;  /* 0x00000000004c7805 */ /* 0x000fe2000001ff00 */
        /* <DEDUP_REMOVED lines=23> */
[----:B------:R-:W-:Y:S05]  /*8440*/  BRA `(.L_x_1) ;  /* 0x00005ec000007947 */ /* 0x000fea0003800000 */
.L_x_0:
[----:B----4-:R-:W-:Y:S01]  /*8450*/  SHF.R.S32.HI R32, RZ, 0x1f, R8 ;  /* 0x0000001fff207819 */ /* 0x010fe20000011408 */
[C---:B------:R-:W-:Y:S01]  /*8460*/  IMAD R137, R235.reuse, 0x39, RZ ;  /* 0x00000039eb897824 */ /* 0x040fe200078e02ff */
[C---:B------:R-:W-:Y:S01]  /*8470*/  IADD3 R110, P2, R8.reuse, R20, RZ ;  /* 0x00000014086e7210 */ /* 0x040fe20007f5e0ff */
[C---:B------:R-:W-:Y:S01]  /*8480*/  IMAD R136, R235.reuse, 0x38, RZ ;  /* 0x00000038eb887824 */ /* 0x040fe200078e02ff */
[C---:B------:R-:W-:Y:S01]  /*8490*/  IADD3 R107, P1, R8.reuse, R16, RZ ;  /* 0x00000010086b7210 */ /* 0x040fe20007f3e0ff */
[C---:B------:R-:W-:Y:S01]  /*84a0*/  IMAD R135, R235.reuse, 0x37, RZ ;  /* 0x00000037eb877824 */ /* 0x040fe200078e02ff */
[----:B------:R-:W-:Y:S01]  /*84b0*/  IADD3 R104, P0, R8, R28, RZ ;  /* 0x0000001c08687210 */ /* 0x000fe20007f1e0ff */
[C---:B------:R-:W-:Y:S01]  /*84c0*/  IMAD R134, R235.reuse, 0x36, RZ ;  /* 0x00000036eb867824 */ /* 0x040fe200078e02ff */
[-C--:B------:R-:W-:Y:S01]  /*84d0*/  LEA.HI.X.SX32 R125, R20, R32.reuse, 0x1, P2 ;  /* 0x00000020147d7211 */ /* 0x080fe200010f0eff */
[C---:B------:R-:W-:Y:S01]  /*84e0*/  IMAD R139, R235.reuse, 0x33, RZ ;  /* 0x00000033eb8b7824 */ /* 0x040fe200078e02ff */
[----:B------:R-:W-:Y:S01]  /*84f0*/  LEA.HI.X.SX32 R123, R16, R32, 0x1, P1 ;  /* 0x00000020107b7211 */ /* 0x000fe200008f0eff */
[C---:B------:R-:W-:Y:S01]  /*8500*/  IMAD R138, R235.reuse, 0x32, RZ ;  /* 0x00000032eb8a7824 */ /* 0x040fe200078e02ff */
[C---:B------:R-:W-:Y:S01]  /*8510*/  IADD3 R121, P3, R8.reuse, R24, RZ ;  /* 0x0000001808797210 */ /* 0x040fe20007f7e0ff */
[C---:B------:R-:W-:Y:S01]  /*8520*/  IMAD R133, R235.reuse, 0x35, RZ ;  /* 0x00000035eb857824 */ /* 0x040fe200078e02ff */
[C---:B------:R-:W-:Y:S01]  /*8530*/  IADD3 R68, P2, R8.reuse, R22, RZ ;  /* 0x0000001608447210 */ /* 0x040fe20007f5e0ff */
[C---:B------:R-:W-:Y:S01]  /*8540*/  IMAD R132, R235.reuse, 0x34, RZ ;  /* 0x00000034eb847824 */ /* 0x040fe200078e02ff */
[C---:B------:R-:W-:Y:S01]  /*8550*/  IADD3 R66, P1, R8.reuse, R18, RZ ;  /* 0x0000001208427210 */ /* 0x040fe20007f3e0ff */
[----:B------:R-:W1:Y:S01]  /*8560*/  S2R R128, SR_TID.X ;  /* 0x0000000000807919 */ /* 0x000e620000002100 */
[----:B------:R-:W-:Y:S01]  /*8570*/  IADD3 R101, P6, R8, R23, RZ ;  /* 0x0000001708657210 */ /* 0x000fe20007fde0ff */
[C---:B------:R-:W-:Y:S01]  /*8580*/  IMAD R145, R235.reuse, 0xb, RZ ;  /* 0x0000000beb917824 */ /* 0x040fe200078e02ff */
[-C--:B------:R-:W-:Y:S01]  /*8590*/  LEA.HI.X.SX32 R122, R28, R32.reuse, 0x1, P0 ;  /* 0x000000201c7a7211 */ /* 0x080fe200000f0eff */
[C---:B------:R-:W-:Y:S01]  /*85a0*/  IMAD R143, R235.reuse, 0xa, RZ ;  /* 0x0000000aeb8f7824 */ /* 0x040fe200078e02ff */
[-C--:B------:R-:W-:Y:S01]  /*85b0*/  LEA.HI.X.SX32 R126, R24, R32.reuse, 0x1, P3 ;  /* 0x00000020187e7211 */ /* 0x080fe200018f0eff */
[C---:B------:R-:W-:Y:S01]  /*85c0*/  IMAD R141, R235.reuse, 0x9, RZ ;  /* 0x00000009eb8d7824 */ /* 0x040fe200078e02ff */
[----:B------:R-:W-:Y:S01]  /*85d0*/  IADD3 R64, P0, R8, R13, RZ ;  /* 0x0000000d08407210 */ /* 0x000fe20007f1e0ff */
[C---:B------:R-:W-:Y:S01]  /*85e0*/  IMAD.SHL.U32 R129, R235.reuse, 0x4, RZ ;  /* 0x00000004eb817824 */ /* 0x040fe200078e00ff */
[-C--:B------:R-:W-:Y:S01]  /*85f0*/  LEA.HI.X.SX32 R106, R22, R32.reuse, 0x1, P2 ;  /* 0x00000020166a7211 */ /* 0x080fe200010f0eff */
[C---:B------:R-:W-:Y:S01]  /*8600*/  IMAD R130, R235.reuse, 0x3, RZ ;  /* 0x00000003eb827824 */ /* 0x040fe200078e02ff */
[----:B------:R-:W-:Y:S01]  /*8610*/  LEA.HI.X.SX32 R105, R18, R32, 0x1, P1 ;  /* 0x0000002012697211 */ /* 0x000fe200008f0eff */
[----:B------:R-:W-:Y:S01]  /*8620*/  IMAD.SHL.U32 R131, R235, 0x2, RZ ;  /* 0x00000002eb837824 */ /* 0x000fe200078e00ff */
[C---:B------:R-:W-:Y:S01]  /*8630*/  IADD3 R86, P5, R8.reuse, R19, RZ ;  /* 0x0000001308567210 */ /* 0x040fe20007fbe0ff */
[----:B------:R-:W-:Y:S01]  /*8640*/  IMAD.MOV.U32 R118, RZ, RZ, c[0x0][0x18c] ;  /* 0x00006300ff767624 */ /* 0x000fe200078e00ff */
[C---:B------:R-:W-:Y:S01]  /*8650*/  IADD3 R70, P3, R8.reuse, R27, RZ ;  /* 0x0000001b08467210 */ /* 0x040fe20007f7e0ff */
[----:B------:R-:W-:Y:S01]  /*8660*/  IMAD.MOV.U32 R119, RZ, RZ, 0x3f ;  /* 0x0000003fff777424 */ /* 0x000fe200078e00ff */
[----:B------:R-:W-:Y:S01]  /*8670*/  IADD3 R53, P2, R8, R25, RZ ;  /* 0x0000001908357210 */ /* 0x000fe20007f5e0ff */
[----:B------:R-:W-:Y:S01]  /*8680*/  IMAD.SHL.U32 R118, R118, 0x40, RZ ;  /* 0x0000004076767824 */ /* 0x000fe200078e00ff */
[C---:B------:R-:W-:Y:S01]  /*8690*/  IADD3 R51, P1, R8.reuse, R10, RZ ;  /* 0x0000000a08337210 */ /* 0x040fe20007f3e0ff */
[----:B------:R-:W-:Y:S01]  /*86a0*/  IMAD.MOV.U32 R16, RZ, RZ, -0x1 ;  /* 0xffffffffff107424 */ /* 0x000fe200078e00ff */
[----:B------:R-:W-:Y:S01]  /*86b0*/  IADD3 R124, P4, R8, R29, RZ ;  /* 0x0000001d087c7210 */ /* 0x000fe20007f9e0ff */
[----:B------:R-:W-:Y:S01]  /*86c0*/  CS2R R72, SRZ ;  /* 0x0000000000487805 */ /* 0x000fe2000001ff00 */
[----:B------:R-:W-:Y:S01]  /*86d0*/  LEA.HI.X.SX32 R120, R23, R32, 0x1, P6 ;  /* 0x0000002017787211 */ /* 0x000fe200030f0eff */
[----:B-1----:R-:W-:Y:S01]  /*86e0*/  IMAD.SHL.U32 R28, R128, 0x2, RZ ;  /* 0x00000002801c7824 */ /* 0x002fe200078e00ff */
[C---:B------:R-:W-:Y:S01]  /*86f0*/  IADD3 R62, P6, R8.reuse, R26, RZ ;  /* 0x0000001a083e7210 */ /* 0x040fe20007fde0ff */
[----:B------:R-:W-:Y:S01]  /*8700*/  CS2R R74, SRZ ;  /* 0x00000000004a7805 */ /* 0x000fe2000001ff00 */
[-C--:B------:R-:W-:Y:S01]  /*8710*/  LEA.HI.X.SX32 R103, R13, R32.reuse, 0x1, P0 ;  /* 0x000000200d677211 */ /* 0x080fe200000f0eff */
[----:B------:R-:W-:Y:S01]  /*8720*/  CS2R R88, SRZ ;  /* 0x0000000000587805 */ /* 0x000fe2000001ff00 */
[-C--:B------:R-:W-:Y:S01]  /*8730*/  LEA.HI.X.SX32 R111, R19, R32.reuse, 0x1, P5 ;  /* 0x00000020136f7211 */ /* 0x080fe200028f0eff */
[----:B------:R-:W-:Y:S01]  /*8740*/  CS2R R90, SRZ ;  /* 0x00000000005a7805 */ /* 0x000fe2000001ff00 */
[-C--:B------:R-:W-:Y:S01]  /*8750*/  LEA.HI.X.SX32 R108, R27, R32.reuse, 0x1, P3 ;  /* 0x000000201b6c7211 */ /* 0x080fe200018f0eff */
[----:B------:R-:W-:Y:S01]  /*8760*/  CS2R R44, SRZ ;  /* 0x00000000002c7805 */ /* 0x000fe2000001ff00 */
[----:B------:R-:W-:Y:S01]  /*8770*/  IADD3 R49, P0, R8, R9, RZ ;  /* 0x0000000908317210 */ /* 0x000fe20007f1e0ff */
[----:B------:R-:W-:Y:S01]  /*8780*/  CS2R R46, SRZ ;  /* 0x00000000002e7805 */ /* 0x000fe2000001ff00 */
[-C--:B------:R-:W-:Y:S01]  /*8790*/  LEA.HI.X.SX32 R71, R25, R32.reuse, 0x1, P2 ;  /* 0x0000002019477211 */ /* 0x080fe200010f0eff */
[----:B------:R-:W-:Y:S01]  /*87a0*/  CS2R R40, SRZ ;  /* 0x0000000000287805 */ /* 0x000fe2000001ff00 */
[-C--:B------:R-:W-:Y:S01]  /*87b0*/  LEA.HI.X.SX32 R69, R10, R32.reuse, 0x1, P1 ;  /* 0x000000200a457211 */ /* 0x080fe200008f0eff */
[----:B------:R-:W-:Y:S01]  /*87c0*/  CS2R R42, SRZ ;  /* 0x00000000002a7805 */ /* 0x000fe2000001ff00 */
[C---:B------:R-:W-:Y:S01]  /*87d0*/  IADD3 R60, P5, R8.reuse, R21, RZ ;  /* 0x00000015083c7210 */ /* 0x040fe20007fbe0ff */
[----:B------:R-:W-:Y:S01]  /*87e0*/  CS2R R76, SRZ ;  /* 0x00000000004c7805 */ /* 0x000fe2000001ff00 */
[C---:B------:R-:W-:Y:S01]  /*87f0*/  IADD3 R56, P3, R8.reuse, R11, RZ ;  /* 0x0000000b08387210 */ /* 0x040fe20007f7e0ff */
[----:B------:R-:W-:Y:S01]  /*8800*/  CS2R R78, SRZ ;  /* 0x00000000004e7805 */ /* 0x000fe2000001ff00 */
[C---:B------:R-:W-:Y:S01]  /*8810*/  IADD3 R25, P1, R8.reuse, R227, RZ ;  /* 0x000000e308197210 */ /* 0x040fe20007f3e0ff */
[----:B------:R-:W-:Y:S01]  /*8820*/  CS2R R92, SRZ ;  /* 0x00000000005c7805 */ /* 0x000fe2000001ff00 */
[-C--:B------:R-:W-:Y:S01]  /*8830*/  LEA.HI.X.SX32 R127, R29, R32.reuse, 0x1, P4 ;  /* 0x000000201d7f7211 */ /* 0x080fe200020f0eff */
[----:B------:R-:W-:Y:S01]  /*8840*/  CS2R R94, SRZ ;  /* 0x00000000005e7805 */ /* 0x000fe2000001ff00 */
[----:B------:R-:W-:Y:S01]  /*8850*/  IADD3 R84, P4, R8, R15, RZ ;  /* 0x0000000f08547210 */ /* 0x000fe20007f9e0ff */
[----:B------:R-:W-:Y:S01]  /*8860*/  CS2R R112, SRZ ;  /* 0x0000000000707805 */ /* 0x000fe2000001ff00 */
[----:B------:R-:W-:Y:S01]  /*8870*/  LEA.HI.X.SX32 R102, R26, R32, 0x1, P6 ;  /* 0x000000201a667211 */ /* 0x000fe200030f0eff */
[----:B------:R-:W-:Y:S01]  /*8880*/  CS2R R114, SRZ ;  /* 0x0000000000727805 */ /* 0x000fe2000001ff00 */
[C---:B------:R-:W-:Y:S01]  /*8890*/  IADD3 R35, P6, R8.reuse, R222, RZ ;  /* 0x000000de08237210 */ /* 0x040fe20007fde0ff */
[----:B------:R-:W-:Y:S01]  /*88a0*/  CS2R R36, SRZ ;  /* 0x0000000000247805 */ /* 0x000fe2000001ff00 */
[-C--:B------:R-:W-:Y:S01]  /*88b0*/  LEA.HI.X.SX32 R67, R9, R32.reuse, 0x1, P0 ;  /* 0x0000002009437211 */ /* 0x080fe200000f0eff */
[----:B------:R-:W-:Y:S01]  /*88c0*/  CS2R R38, SRZ ;  /* 0x0000000000267805 */ /* 0x000fe2000001ff00 */
[-C--:B------:R-:W-:Y:S01]  /*88d0*/  LEA.HI.X.SX32 R100, R21, R32.reuse, 0x1, P5 ;  /* 0x0000002015647211 */ /* 0x080fe200028f0eff */
[----:B------:R-:W-:Y:S01]  /*88e0*/  CS2R R80, SRZ ;  /* 0x0000000000507805 */ /* 0x000fe2000001ff00 */
[----:B------:R-:W-:Y:S01]  /*88f0*/  LEA.HI.X.SX32 R85, R11, R32, 0x1, P3 ;  /* 0x000000200b557211 */ /* 0x000fe200018f0eff */
[----:B------:R-:W-:Y:S01]  /*8900*/  CS2R R82, SRZ ;  /* 0x0000000000527805 */ /* 0x000fe2000001ff00 */
[C---:B------:R-:W-:Y:S01]  /*8910*/  IADD3 R23, P0, R8.reuse, R228, RZ ;  /* 0x000000e408177210 */ /* 0x040fe20007f1e0ff */
[----:B------:R-:W-:Y:S01]  /*8920*/  CS2R R96, SRZ ;  /* 0x0000000000607805 */ /* 0x000fe2000001ff00 */
[----:B------:R-:W-:Y:S01]  /*8930*/  LEA.HI.X.SX32 R54, R227, R32, 0x1, P1 ;  /* 0x00000020e3367211 */ /* 0x000fe200008f0eff */
[----:B------:R-:W-:Y:S01]  /*8940*/  CS2R R98, SRZ ;  /* 0x0000000000627805 */ /* 0x000fe2000001ff00 */
[C---:B------:R-:W-:Y:S01]  /*8950*/  IADD3 R33, P5, R8.reuse, R223, RZ ;  /* 0x000000df08217210 */ /* 0x040fe20007fbe0ff */
[----:B------:R-:W-:Y:S01]  /*8960*/  CS2R R116, SRZ ;  /* 0x0000000000747805 */ /* 0x000fe2000001ff00 */
[----:B------:R-:W-:-:S02]  /*8970*/  IADD3 R29, P3, R8, R225, RZ ;  /* 0x000000e1081d7210 */ /* 0x000fc40007f7e0ff */
[C---:B------:R-:W-:Y:S02]  /*8980*/  IADD3 R27, P2, R8.reuse, R226, RZ ;  /* 0x000000e2081b7210 */ /* 0x040fe40007f5e0ff */
[C---:B------:R-:W-:Y:S02]  /*8990*/  IADD3 R250, P1, R8.reuse, R234, RZ ;  /* 0x000000ea08fa7210 */ /* 0x040fe40007f3e0ff */
[-C--:B------:R-:W-:Y:S02]  /*89a0*/  LEA.HI.X.SX32 R109, R15, R32.reuse, 0x1, P4 ;  /* 0x000000200f6d7211 */ /* 0x080fe400020f0eff */
[----:B------:R-:W-:Y:S02]  /*89b0*/  IADD3 R58, P4, R8, R17, RZ ;  /* 0x00000011083a7210 */ /* 0x000fe40007f9e0ff */
[----:B------:R-:W-:Y:S02]  /*89c0*/  LEA.HI.X.SX32 R65, R222, R32, 0x1, P6 ;  /* 0x00000020de417211 */ /* 0x000fe400030f0eff */
[----:B------:R-:W-:-:S02]  /*89d0*/  IADD3 R21, P6, R8, R229, RZ ;  /* 0x000000e508157210 */ /* 0x000fc40007fde0ff */
[-C--:B------:R-:W-:Y:S02]  /*89e0*/  LEA.HI.X.SX32 R55, R228, R32.reuse, 0x1, P0 ;  /* 0x00000020e4377211 */ /* 0x080fe400000f0eff */
[-C--:B------:R-:W-:Y:S02]  /*89f0*/  LEA.HI.X.SX32 R63, R223, R32.reuse, 0x1, P5 ;  /* 0x00000020df3f7211 */ /* 0x080fe400028f0eff */
[-C--:B------:R-:W-:Y:S02]  /*8a00*/  LEA.HI.X.SX32 R59, R225, R32.reuse, 0x1, P3 ;  /* 0x00000020e13b7211 */ /* 0x080fe400018f0eff */
[-C--:B------:R-:W-:Y:S02]  /*8a10*/  LEA.HI.X.SX32 R57, R226, R32.reuse, 0x1, P2 ;  /* 0x00000020e2397211 */ /* 0x080fe400010f0eff */
[----:B------:R-:W-:Y:S02]  /*8a20*/  LEA.HI.X.SX32 R251, R234, R32, 0x1, P1 ;  /* 0x00000020eafb7211 */ /* 0x000fe400008f0eff */
[----:B------:R-:W-:-:S02]  /*8a30*/  SHF.R.S32.HI R9, RZ, 0x1f, R12 ;  /* 0x0000001fff097819 */ /* 0x000fc4000001140c */
[----:B------:R-:W-:Y:S02]  /*8a40*/  IADD3 R248, P0, R12, R249, RZ ;  /* 0x000000f90cf87210 */ /* 0x000fe40007f1e0ff */
[C---:B------:R-:W-:Y:S02]  /*8a50*/  IADD3 R19, P5, R8.reuse, R230, RZ ;  /* 0x000000e608137210 */ /* 0x040fe40007fbe0ff */
[C---:B------:R-:W-:Y:S02]  /*8a60*/  IADD3 R10, P3, R8.reuse, R232, RZ ;  /* 0x000000e8080a7210 */ /* 0x040fe40007f7e0ff */
[----:B------:R-:W-:Y:S02]  /*8a70*/  IADD3 R252, P2, R8, R233, RZ ;  /* 0x000000e908fc7210 */ /* 0x000fe40007f5e0ff */
[----:B------:R-:W-:Y:S02]  /*8a80*/  IADD3 R246, P1, R12, R247, RZ ;  /* 0x000000f70cf67210 */ /* 0x000fe40007f3e0ff */
[----:B------:R-:W-:-:S02]  /*8a90*/  LEA.HI.X.SX32 R87, R17, R32, 0x1, P4 ;  /* 0x0000002011577211 */ /* 0x000fc400020f0eff */
[----:B------:R-:W-:Y:S02]  /*8aa0*/  IADD3 R30, P4, R8, R224, RZ ;  /* 0x000000e0081e7210 */ /* 0x000fe40007f9e0ff */
[-C--:B------:R-:W-:Y:S02]  /*8ab0*/  LEA.HI.X.SX32 R52, R229, R32.reuse, 0x1, P6 ;  /* 0x00000020e5347211 */ /* 0x080fe400030f0eff */
[----:B------:R-:W-:Y:S02]  /*8ac0*/  IADD3 R236, P6, R12, R137, RZ ;  /* 0x000000890cec7210 */ /* 0x000fe40007fde0ff */
[----:B------:R-:W-:Y:S02]  /*8ad0*/  LEA.HI.X.SX32 R249, R249, R9, 0x1, P0 ;  /* 0x00000009f9f97211 */ /* 0x000fe400000f0eff */
[-C--:B------:R-:W-:Y:S02]  /*8ae0*/  LEA.HI.X.SX32 R50, R230, R32.reuse, 0x1, P5 ;  /* 0x00000020e6327211 */ /* 0x080fe400028f0eff */
[----:B------:R-:W-:-:S02]  /*8af0*/  LEA.HI.X.SX32 R34, R232, R32, 0x1, P3 ;  /* 0x00000020e8227211 */ /* 0x000fc400018f0eff */
[----:B------:R-:W-:Y:S02]  /*8b00*/  LEA.HI.X.SX32 R31, R233, R32, 0x1, P2 ;  /* 0x00000020e91f7211 */ /* 0x000fe400010f0eff */
[C---:B------:R-:W-:Y:S02]  /*8b10*/  IADD3 R234, P0, R12.reuse, R136, RZ ;  /* 0x000000880cea7210 */ /* 0x040fe40007f1e0ff */
[----:B------:R-:W-:Y:S02]  /*8b20*/  LEA.HI.X.SX32 R247, R247, R9, 0x1, P1 ;  /* 0x00000009f7f77211 */ /* 0x000fe400008f0eff */
[C---:B------:R-:W-:Y:S02]  /*8b30*/  IADD3 R244, P2, R12.reuse, R245, RZ ;  /* 0x000000f50cf47210 */ /* 0x040fe40007f5e0ff */
[C---:B------:R-:W-:Y:S02]  /*8b40*/  IADD3 R238, P5, R12.reuse, R239, RZ ;  /* 0x000000ef0cee7210 */ /* 0x040fe40007fbe0ff */
[----:B------:R-:W-:-:S02]  /*8b50*/  IADD3 R232, P1, R12, R135, RZ ;  /* 0x000000870ce87210 */ /* 0x000fc40007f3e0ff */
[----:B------:R-:W-:Y:S02]  /*8b60*/  LEA.HI.X.SX32 R61, R224, R32, 0x1, P4 ;  /* 0x00000020e03d7211 */ /* 0x000fe400020f0eff */
[----:B------:R-:W-:Y:S02]  /*8b70*/  IADD3 R17, P4, R8, R231, RZ ;  /* 0x000000e708117210 */ /* 0x000fe40007f9e0ff */
[-C--:B------:R-:W-:Y:S01]  /*8b80*/  LEA.HI.X.SX32 R237, R137, R9.reuse, 0x1, P6 ;  /* 0x0000000989ed7211 */ /* 0x080fe200030f0eff */
[C---:B------:R-:W-:Y:S01]  /*8b90*/  IMAD R137, R235.reuse, 0x31, RZ ;  /* 0x00000031eb897824 */ /* 0x040fe200078e02ff */
[----:B------:R-:W-:Y:S01]  /*8ba0*/  LEA.HI.X.SX32 R8, R136, R9, 0x1, P0 ;  /* 0x0000000988087211 */ /* 0x000fe200000f0eff */
[----:B------:R-:W-:Y:S01]  /*8bb0*/  IMAD R136, R235, 0x30, RZ ;  /* 0x00000030eb887824 */ /* 0x000fe200078e02ff */
[----:B------:R-:W-:Y:S02]  /*8bc0*/  IADD3 R242, P3, R12, R243, RZ ;  /* 0x000000f30cf27210 */ /* 0x000fe40007f7e0ff */
[----:B------:R-:W-:-:S02]  /*8bd0*/  LEA.HI.X.SX32 R245, R245, R9, 0x1, P2 ;  /* 0x00000009f5f57211 */ /* 0x000fc400010f0eff */
[-C--:B------:R-:W-:Y:S02]  /*8be0*/  LEA.HI.X.SX32 R239, R239, R9.reuse, 0x1, P5 ;  /* 0x00000009efef7211 */ /* 0x080fe400028f0eff */
[----:B------:R-:W-:Y:S01]  /*8bf0*/  LEA.HI.X.SX32 R233, R135, R9, 0x1, P1 ;  /* 0x0000000987e97211 */ /* 0x000fe200008f0eff */
[----:B------:R-:W-:Y:S01]  /*8c00*/  IMAD R135, R235, 0x2f, RZ ;  /* 0x0000002feb877824 */ /* 0x000fe200078e02ff */
[C---:B------:R-:W-:Y:S02]  /*8c10*/  IADD3 R230, P2, R12.reuse, R134, RZ ;  /* 0x000000860ce67210 */ /* 0x040fe40007f5e0ff */
[C---:B------:R-:W-:Y:S02]  /*8c20*/  IADD3 R224, P5, R12.reuse, R139, RZ ;  /* 0x0000008b0ce07210 */ /* 0x040fe40007fbe0ff */
[----:B------:R-:W-:Y:S02]  /*8c30*/  IADD3 R222, P6, R12, R138, RZ ;  /* 0x0000008a0cde7210 */ /* 0x000fe40007fde0ff */
[----:B------:R-:W-:-:S02]  /*8c40*/  LEA.HI.X.SX32 R48, R231, R32, 0x1, P4 ;  /* 0x00000020e7307211 */ /* 0x000fc400020f0eff */
[----:B------:R-:W-:Y:S02]  /*8c50*/  LEA.HI.X.SX32 R243, R243, R9, 0x1, P3 ;  /* 0x00000009f3f37211 */ /* 0x000fe400018f0eff */
[C---:B------:R-:W-:Y:S02]  /*8c60*/  IADD3 R220, P0, R12.reuse, R137, RZ ;  /* 0x000000890cdc7210 */ /* 0x040fe40007f1e0ff */
[C---:B------:R-:W-:Y:S02]  /*8c70*/  IADD3 R240, P4, R12.reuse, R241, RZ ;  /* 0x000000f10cf07210 */ /* 0x040fe40007f9e0ff */
[C---:B------:R-:W-:Y:S02]  /*8c80*/  IADD3 R228, P3, R12.reuse, R133, RZ ;  /* 0x000000850ce47210 */ /* 0x040fe40007f7e0ff */
[----:B------:R-:W-:Y:S02]  /*8c90*/  IADD3 R218, P1, R12, R136, RZ ;  /* 0x000000880cda7210 */ /* 0x000fe40007f3e0ff */
[-C--:B------:R-:W-:Y:S01]  /*8ca0*/  LEA.HI.X.SX32 R231, R134, R9.reuse, 0x1, P2 ;  /* 0x0000000986e77211 */ /* 0x080fe200010f0eff */
[----:B------:R-:W-:Y:S01]  /*8cb0*/  IMAD R134, R235, 0x2e, RZ ;  /* 0x0000002eeb867824 */ /* 0x000fe200078e02ff */
[----:B------:R-:W-:Y:S01]  /*8cc0*/  LEA.HI.X.SX32 R225, R139, R9, 0x1, P5 ;  /* 0x000000098be17211 */ /* 0x000fe200028f0eff */
[----:B------:R-:W-:Y:S01]  /*8cd0*/  IMAD R139, R235, 0x2b, RZ ;  /* 0x0000002beb8b7824 */ /* 0x000fe200078e02ff */
[----:B------:R-:W-:-:S02]  /*8ce0*/  IADD3 R216, P2, R12, R135, RZ ;  /* 0x000000870cd87210 */ /* 0x000fc40007f5e0ff */
[-C--:B------:R-:W-:Y:S01]  /*8cf0*/  LEA.HI.X.SX32 R223, R138, R9.reuse, 0x1, P6 ;  /* 0x000000098adf7211 */ /* 0x080fe200030f0eff */
[----:B------:R-:W-:Y:S01]  /*8d00*/  IMAD R138, R235, 0x2a, RZ ;  /* 0x0000002aeb8a7824 */ /* 0x000fe200078e02ff */
[-C--:B------:R-:W-:Y:S01]  /*8d10*/  LEA.HI.X.SX32 R221, R137, R9.reuse, 0x1, P0 ;  /* 0x0000000989dd7211 */ /* 0x080fe200000f0eff */
[----:B------:R-:W-:Y:S01]  /*8d20*/  IMAD R137, R235, 0x29, RZ ;  /* 0x00000029eb897824 */ /* 0x000fe200078e02ff */
[-C--:B------:R-:W-:Y:S02]  /*8d30*/  LEA.HI.X.SX32 R241, R241, R9.reuse, 0x1, P4 ;  /* 0x00000009f1f17211 */ /* 0x080fe400020f0eff */
[-C--:B------:R-:W-:Y:S01]  /*8d40*/  LEA.HI.X.SX32 R229, R133, R9.reuse, 0x1, P3 ;  /* 0x0000000985e57211 */ /* 0x080fe200018f0eff */
[C---:B------:R-:W-:Y:S01]  /*8d50*/  IMAD R133, R235.reuse, 0x2d, RZ ;  /* 0x0000002deb857824 */ /* 0x040fe200078e02ff */
[----:B------:R-:W-:Y:S01]  /*8d60*/  LEA.HI.X.SX32 R219, R136, R9, 0x1, P1 ;  /* 0x0000000988db7211 */ /* 0x000fe200008f0eff */
[----:B------:R-:W-:Y:S01]  /*8d70*/  IMAD R136, R235, 0x28, RZ ;  /* 0x00000028eb887824 */ /* 0x000fe200078e02ff */
[----:B------:R-:W-:-:S02]  /*8d80*/  IADD3 R226, P4, R12, R132, RZ ;  /* 0x000000840ce27210 */ /* 0x000fc40007f9e0ff */
[----:B------:R-:W-:Y:S01]  /*8d90*/  LEA.HI.X.SX32 R217, R135, R9, 0x1, P2 ;  /* 0x0000000987d97211 */ /* 0x000fe200010f0eff */
[C---:B------:R-:W-:Y:S01]  /*8da0*/  IMAD R135, R235.reuse, 0x27, RZ ;  /* 0x00000027eb877824 */ /* 0x040fe200078e02ff */
[C---:B------:R-:W-:Y:S02]  /*8db0*/  IADD3 R214, P3, R12.reuse, R134, RZ ;  /* 0x000000860cd67210 */ /* 0x040fe40007f7e0ff */
[C---:B------:R-:W-:Y:S02]  /*8dc0*/  IADD3 R208, P6, R12.reuse, R139, RZ ;  /* 0x0000008b0cd07210 */ /* 0x040fe40007fde0ff */
[----:B------:R-:W-:Y:S02]  /*8dd0*/  IADD3 R206, P0, R12, R138, RZ ;  /* 0x0000008a0cce7210 */ /* 0x000fe40007f1e0ff */
[----:B------:R-:W-:Y:S01]  /*8de0*/  LEA.HI.X.SX32 R227, R132, R9, 0x1, P4 ;  /* 0x0000000984e37211 */ /* 0x000fe200020f0eff */
[----:B------:R-:W-:Y:S01]  /*8df0*/  IMAD R132, R235, 0x2c, RZ ;  /* 0x0000002ceb847824 */ /* 0x000fe200078e02ff */
[----:B------:R-:W-:-:S02]  /*8e00*/  IADD3 R204, P1, R12, R137, RZ ;  /* 0x000000890ccc7210 */ /* 0x000fc40007f3e0ff */
[C---:B------:R-:W-:Y:S02]  /*8e10*/  IADD3 R212, P4, R12.reuse, R133, RZ ;  /* 0x000000850cd47210 */ /* 0x040fe40007f9e0ff */
[----:B------:R-:W-:Y:S02]  /*8e20*/  IADD3 R202, P2, R12, R136, RZ ;  /* 0x000000880cca7210 */ /* 0x000fe40007f5e0ff */
[-C--:B------:R-:W-:Y:S01]  /*8e30*/  LEA.HI.X.SX32 R215, R134, R9.reuse, 0x1, P3 ;  /* 0x0000000986d77211 */ /* 0x080fe200018f0eff */
[----:B------:R-:W-:Y:S01]  /*8e40*/  IMAD R134, R235, 0x26, RZ ;  /* 0x00000026eb867824 */ /* 0x000fe200078e02ff */
[----:B------:R-:W-:Y:S01]  /*8e50*/  LEA.HI.X.SX32 R209, R139, R9, 0x1, P6 ;  /* 0x000000098bd17211 */ /* 0x000fe200030f0eff */
[C---:B------:R-:W-:Y:S01]  /*8e60*/  IMAD R139, R235.reuse, 0x23, RZ ;  /* 0x00000023eb8b7824 */ /* 0x040fe200078e02ff */
[----:B------:R-:W-:Y:S02]  /*8e70*/  IADD3 R200, P3, R12, R135, RZ ;  /* 0x000000870cc87210 */ /* 0x000fe40007f7e0ff */
[-C--:B------:R-:W-:Y:S01]  /*8e80*/  LEA.HI.X.SX32 R207, R138, R9.reuse, 0x1, P0 ;  /* 0x000000098acf7211 */ /* 0x080fe200000f0eff */
[----:B------:R-:W-:Y:S01]  /*8e90*/  IMAD R138, R235, 0x22, RZ ;  /* 0x00000022eb8a7824 */ /* 0x000fe200078e02ff */
[-C--:B------:R-:W-:Y:S01]  /*8ea0*/  LEA.HI.X.SX32 R205, R137, R9.reuse, 0x1, P1 ;  /* 0x0000000989cd7211 */ /* 0x080fe200008f0eff */
[----:B------:R-:W-:Y:S01]  /*8eb0*/  IMAD R137, R235, 0x21, RZ ;  /* 0x00000021eb897824 */ /* 0x000fe200078e02ff */
[-C--:B------:R-:W-:Y:S01]  /*8ec0*/  LEA.HI.X.SX32 R213, R133, R9.reuse, 0x1, P4 ;  /* 0x0000000985d57211 */ /* 0x080fe200020f0eff */
[C---:B------:R-:W-:Y:S01]  /*8ed0*/  IMAD R133, R235.reuse, 0x25, RZ ;  /* 0x00000025eb857824 */ /* 0x040fe200078e02ff */
[----:B------:R-:W-:Y:S01]  /*8ee0*/  LEA.HI.X.SX32 R203, R136, R9, 0x1, P2 ;  /* 0x0000000988cb7211 */ /* 0x000fe200010f0eff */
[----:B------:R-:W-:Y:S01]  /*8ef0*/  IMAD.SHL.U32 R136, R235, 0x20, RZ ;  /* 0x00000020eb887824 */ /* 0x000fe200078e00ff */
        /* <DEDUP_REMOVED lines=62> */
[----:B------:R-:W-:Y:S01]  /*92e0*/  IMAD.SHL.U32 R139, R235, 0x8, RZ ;  /* 0x00000008eb8b7824 */ /* 0x000fe200078e00ff */
[----:B------:R-:W-:Y:S02]  /*92f0*/  IADD3 R152, P6, R12, R135, RZ ;  /* 0x000000870c987210 */ /* 0x000fe40007fde0ff */
[----:B------:R-:W-:-:S02]  /*9300*/  LEA.HI.X.SX32 R159, R138, R9, 0x1, P3 ;  /* 0x000000098a9f7211 */ /* 0x000fc400018f0eff */
[C---:B------:R-:W-:Y:S02]  /*9310*/  IADD3 R144, P3, R12.reuse, R145, RZ ;  /* 0x000000910c907210 */ /* 0x040fe40007f7e0ff */
[-C--:B------:R-:W-:Y:S01]  /*9320*/  LEA.HI.X.SX32 R157, R137, R9.reuse, 0x1, P4 ;  /* 0x00000009899d7211 */ /* 0x080fe200020f0eff */
[----:B------:R-:W-:Y:S01]  /*9330*/  IMAD R137, R235, 0x7, RZ ;  /* 0x00000007eb897824 */ /* 0x000fe200078e02ff */
[----:B------:R-:W-:Y:S01]  /*9340*/  LEA.HI.X.SX32 R165, R133, R9, 0x1, P0 ;  /* 0x0000000985a57211 */ /* 0x000fe200000f0eff */
[----:B------:R-:W-:Y:S01]  /*9350*/  IMAD R133, R235, 0xd, RZ ;  /* 0x0000000deb857824 */ /* 0x000fe200078e02ff */
[----:B------:R-:W-:Y:S02]  /*9360*/  IADD3 R142, P4, R12, R143, RZ ;  /* 0x0000008f0c8e7210 */ /* 0x000fe40007f9e0ff */
[----:B------:R-:W-:Y:S02]  /*9370*/  LEA.HI.X.SX32 R155, R136, R9, 0x1, P5 ;  /* 0x00000009889b7211 */ /* 0x000fe400028f0eff */
[----:B------:R-:W-:-:S02]  /*9380*/  IADD3 R162, P1, R12, R132, RZ ;  /* 0x000000840ca27210 */ /* 0x000fc40007f3e0ff */
[C---:B------:R-:W-:Y:S02]  /*9390*/  IADD3 R140, P5, R12.reuse, R141, RZ ;  /* 0x0000008d0c8c7210 */ /* 0x040fe40007fbe0ff */
[----:B------:R-:W-:Y:S01]  /*93a0*/  LEA.HI.X.SX32 R153, R135, R9, 0x1, P6 ;  /* 0x0000000987997211 */ /* 0x000fe200030f0eff */
[----:B------:R-:W-:Y:S01]  /*93b0*/  IMAD R135, R235, 0x6, RZ ;  /* 0x00000006eb877824 */ /* 0x000fe200078e02ff */
[C---:B------:R-:W-:Y:S02]  /*93c0*/  IADD3 R138, P6, R12.reuse, R139, RZ ;  /* 0x0000008b0c8a7210 */ /* 0x040fe40007fde0ff */
[----:B------:R-:W-:Y:S02]  /*93d0*/  LEA.HI.X.SX32 R145, R145, R9, 0x1, P3 ;  /* 0x0000000991917211 */ /* 0x000fe400018f0eff */
[----:B------:R-:W-:Y:S02]  /*93e0*/  IADD3 R18, P3, R12, R129, RZ ;  /* 0x000000810c127210 */ /* 0x000fe40007f7e0ff */
[----:B------:R-:W-:-:S02]  /*93f0*/  LEA.HI.X.SX32 R143, R143, R9, 0x1, P4 ;  /* 0x000000098f8f7211 */ /* 0x000fc400020f0eff */
[-C--:B------:R-:W-:Y:S01]  /*9400*/  LEA.HI.X.SX32 R163, R132, R9.reuse, 0x1, P1 ;  /* 0x0000000984a37211 */ /* 0x080fe200008f0eff */
[----:B------:R-:W-:Y:S01]  /*9410*/  IMAD R132, R235, 0xc, RZ ;  /* 0x0000000ceb847824 */ /* 0x000fe200078e02ff */
[C---:B------:R-:W-:Y:S02]  /*9420*/  IADD3 R20, P4, R12.reuse, R130, RZ ;  /* 0x000000820c147210 */ /* 0x040fe40007f9e0ff */
[----:B------:R-:W-:Y:S02]  /*9430*/  LEA.HI.X.SX32 R141, R141, R9, 0x1, P5 ;  /* 0x000000098d8d7211 */ /* 0x000fe400028f0eff */
[C---:B------:R-:W-:Y:S02]  /*9440*/  IADD3 R148, P1, R12.reuse, R133, RZ ;  /* 0x000000850c947210 */ /* 0x040fe40007f3e0ff */
[----:B------:R-:W-:Y:S02]  /*9450*/  IADD3 R22, P5, R12, R131, RZ ;  /* 0x000000830c167210 */ /* 0x000fe40007fbe0ff */
[----:B------:R-:W-:-:S02]  /*9460*/  LEA.HI.X.SX32 R139, R139, R9, 0x1, P6 ;  /* 0x000000098b8b7211 */ /* 0x000fc400030f0eff */
[----:B------:R-:W-:Y:S02]  /*9470*/  IADD3 R24, P6, R12, c[0x0][0x188], RZ ;  /* 0x000062000c187a10 */ /* 0x000fe40007fde0ff */
[----:B------:R-:W-:Y:S02]  /*9480*/  LOP3.LUT R11, R128, 0x7, RZ, 0xc0, !PT ;  /* 0x00000007800b7812 */ /* 0x000fe400078ec0ff */
[-C--:B------:R-:W-:Y:S02]  /*9490*/  LEA.HI.X.SX32 R128, R129, R9.reuse, 0x1, P3 ;  /* 0x0000000981807211 */ /* 0x080fe400018f0eff */
[-C--:B------:R-:W-:Y:S01]  /*94a0*/  LEA.HI.X.SX32 R129, R130, R9.reuse, 0x1, P4 ;  /* 0x0000000982817211 */ /* 0x080fe200020f0eff */
[----:B------:R-:W-:Y:S01]  /*94b0*/  IMAD R11, R11, 0x110, RZ ;  /* 0x000001100b0b7824 */ /* 0x000fe200078e02ff */
[-C--:B------:R-:W-:Y:S01]  /*94c0*/  LEA.HI.X.SX32 R149, R133, R9.reuse, 0x1, P1 ;  /* 0x0000000985957211 */ /* 0x080fe200008f0eff */
[----:B------:R-:W-:Y:S01]  /*94d0*/  IMAD R133, R235, 0x5, RZ ;  /* 0x00000005eb857824 */ /* 0x000fe200078e02ff */
[----:B------:R-:W-:-:S02]  /*94e0*/  LEA.HI.X.SX32 R130, R131, R9, 0x1, P5 ;  /* 0x0000000983827211 */ /* 0x000fc400028f0eff */
[-C--:B------:R-:W-:Y:S02]  /*94f0*/  LEA.HI.X.SX32 R131, R235, R9.reuse, 0x1, P6 ;  /* 0x00000009eb837211 */ /* 0x080fe400030f0eff */
[C---:B------:R-:W-:Y:S01]  /*9500*/  SHF.L.U64.HI R235, R124.reuse, 0x2, R127 ;  /* 0x000000027ceb7819 */ /* 0x040fe2000001027f */
[----:B------:R-:W-:Y:S01]  /*9510*/  IMAD.SHL.U32 R124, R124, 0x4, RZ ;  /* 0x000000047c7c7824 */ /* 0x000fe200078e00ff */
[C---:B------:R-:W-:Y:S01]  /*9520*/  SHF.L.U64.HI R127, R121.reuse, 0x2, R126 ;  /* 0x00000002797f7819 */ /* 0x040fe2000001027e */
[----:B------:R-:W-:Y:S01]  /*9530*/  IMAD.SHL.U32 R126, R121, 0x4, RZ ;  /* 0x00000004797e7824 */ /* 0x000fe200078e00ff */
[----:B------:R-:W-:Y:S01]  /*9540*/  IADD3 R150, P0, R12, R134, RZ ;  /* 0x000000860c967210 */ /* 0x000fe20007f1e0ff */
[----:B------:R-:W-:Y:S01]  /*9550*/  STL [R1+0xf0], R235 ;  /* 0x0000f0eb01007387 */ /* 0x000fe20000100800 */
[----:B------:R-:W-:Y:S01]  /*9560*/  IMAD.SHL.U32 R121, R110, 0x4, RZ ;  /* 0x000000046e797824 */ /* 0x000fe200078e00ff */
[----:B------:R-:W-:Y:S01]  /*9570*/  LOP3.LUT R28, R11, 0x30, R28, 0x78, !PT ;  /* 0x000000300b1c7812 */ /* 0x000fe200078e781c */
[----:B------:R-:W-:Y:S01]  /*9580*/  IMAD.MOV.U32 R11, RZ, RZ, RZ ;  /* 0x000000ffff0b7224 */ /* 0x000fe200078e00ff */
[----:B------:R1:W-:Y:S01]  /*9590*/  STL [R1+0xec], R124 ;  /* 0x0000ec7c01007387 */ /* 0x0003e20000100800 */
[----:B------:R-:W-:-:S02]  /*95a0*/  LEA.HI.X.SX32 R151, R134, R9, 0x1, P0 ;  /* 0x0000000986977211 */ /* 0x000fc400000f0eff */
[----:B------:R-:W-:Y:S01]  /*95b0*/  IADD3 R136, P0, R12, R137, RZ ;  /* 0x000000890c887210 */ /* 0x000fe20007f1e0ff */
[----:B------:R2:W-:Y:S01]  /*95c0*/  STL [R1+0xe8], R127 ;  /* 0x0000e87f01007387 */ /* 0x0005e20000100800 */
[----:B------:R-:W-:Y:S02]  /*95d0*/  IADD3 R119, R119, c[0x0][0x180], RZ ;  /* 0x0000600077777a10 */ /* 0x000fe40007ffe0ff */
[----:B------:R-:W-:Y:S01]  /*95e0*/  LEA.HI.X.SX32 R137, R137, R9, 0x1, P0 ;  /* 0x0000000989897211 */ /* 0x000fe200000f0eff */
[----:B------:R3:W-:Y:S01]  /*95f0*/  STL [R1+0xe4], R126 ;  /* 0x0000e47e01007387 */ /* 0x0007e20000100800 */
[----:B------:R-:W-:Y:S02]  /*9600*/  LEA R15, P0, R118, c[0x0][0x168], 0x4 ;  /* 0x00005a00760f7a11 */ /* 0x000fe400078020ff */
[----:B-1----:R-:W-:Y:S02]  /*9610*/  SHF.L.U64.HI R124, R110, 0x2, R125 ;  /* 0x000000026e7c7819 */ /* 0x002fe4000001027d */
[C---:B------:R-:W-:Y:S01]  /*9620*/  SHF.L.U64.HI R110, R107.reuse, 0x2, R123 ;  /* 0x000000026b6e7819 */ /* 0x040fe2000001027b */
[----:B------:R-:W-:Y:S01]  /*9630*/  IMAD.SHL.U32 R107, R107, 0x4, RZ ;  /* 0x000000046b6b7824 */ /* 0x000fe200078e00ff */
[----:B--2---:R-:W1:Y:S01]  /*9640*/  S2R R127, SR_TID.X ;  /* 0x00000000007f7919 */ /* 0x004e620000002100 */
[C---:B------:R-:W-:Y:S01]  /*9650*/  SHF.L.U64.HI R235, R234.reuse, 0x2, R8 ;  /* 0x00000002eaeb7819 */ /* 0x040fe20000010208 */
[----:B------:R-:W-:Y:S01]  /*9660*/  IMAD.SHL.U32 R234, R234, 0x4, RZ ;  /* 0x00000004eaea7824 */ /* 0x000fe200078e00ff */
[----:B------:R-:W-:Y:S01]  /*9670*/  SHF.R.S32.HI R26, RZ, 0x1f, R119 ;  /* 0x0000001fff1a7819 */ /* 0x000fe20000011477 */
[----:B------:R2:W-:Y:S01]  /*9680*/  STL [R1+0xe0], R124 ;  /* 0x0000e07c01007387 */ /* 0x0005e20000100800 */
[----:B------:R-:W-:Y:S01]  /*9690*/  IADD3 R146, P2, R12, R132, RZ ;  /* 0x000000840c927210 */ /* 0x000fe20007f5e0ff */
[----:B---3--:R-:W-:Y:S01]  /*96a0*/  IMAD.MOV.U32 R126, RZ, RZ, c[0x0][0x188] ;  /* 0x00006200ff7e7624 */ /* 0x008fe200078e00ff */
[----:B------:R-:W-:Y:S01]  /*96b0*/  LEA.HI R26, R26, R119, RZ, 0x6 ;  /* 0x000000771a1a7211 */ /* 0x000fe200078f30ff */
[----:B------:R3:W-:Y:S01]  /*96c0*/  STL [R1+0xdc], R121 ;  /* 0x0000dc7901007387 */ /* 0x0007e20000100800 */
[----:B------:R-:W-:Y:S01]  /*96d0*/  IMAD.MOV.U32 R119, RZ, RZ, c[0x0][0x188] ;  /* 0x00006200ff777624 */ /* 0x000fe200078e00ff */
[----:B------:R-:W-:Y:S01]  /*96e0*/  LEA.HI.X.SX32 R147, R132, R9, 0x1, P2 ;  /* 0x0000000984937211 */ /* 0x000fe200010f0eff */
[----:B------:R-:W-:Y:S01]  /*96f0*/  IMAD.SHL.U32 R126, R126, 0x40, RZ ;  /* 0x000000407e7e7824 */ /* 0x000fe200078e00ff */
[----:B------:R4:W-:Y:S01]  /*9700*/  STL [R1+0xd8], R110 ;  /* 0x0000d86e01007387 */ /* 0x0009e20000100800 */
[C---:B------:R-:W-:Y:S01]  /*9710*/  IADD3 R134, P1, R12.reuse, R135, RZ ;  /* 0x000000870c867210 */ /* 0x040fe20007f3e0ff */
[----:B--2---:R-:W-:Y:S01]  /*9720*/  IMAD.MOV.U32 R124, RZ, RZ, c[0x0][0x188] ;  /* 0x00006200ff7c7624 */ /* 0x004fe200078e00ff */
[----:B------:R-:W-:Y:S01]  /*9730*/  IADD3 R132, P2, R12, R133, RZ ;  /* 0x000000850c847210 */ /* 0x000fe20007f5e0ff */
[----:B------:R2:W-:Y:S01]  /*9740*/  STL [R1+0xd4], R107 ;  /* 0x0000d46b01007387 */ /* 0x0005e20000100800 */
[----:B------:R-:W-:Y:S01]  /*9750*/  IMAD.SHL.U32 R119, R119, 0x40, RZ ;  /* 0x0000004077777824 */ /* 0x000fe200078e00ff */
[----:B---3--:R-:W-:Y:S01]  /*9760*/  SHF.L.U64.HI R121, R104, 0x2, R122 ;  /* 0x0000000268797819 */ /* 0x008fe2000001027a */
[----:B------:R-:W-:Y:S01]  /*9770*/  IMAD.SHL.U32 R124, R124, 0x40, RZ ;  /* 0x000000407c7c7824 */ /* 0x000fe200078e00ff */
[----:B------:R-:W3:Y:S01]  /*9780*/  S2R R125, SR_TID.X ;  /* 0x00000000007d7919 */ /* 0x000ee20000002100 */
[-C--:B------:R-:W-:Y:S01]  /*9790*/  LEA.HI.X.SX32 R135, R135, R9.reuse, 0x1, P1 ;  /* 0x0000000987877211 */ /* 0x080fe200008f0eff */
[----:B----4-:R-:W-:Y:S01]  /*97a0*/  IMAD.SHL.U32 R110, R104, 0x4, RZ ;  /* 0x00000004686e7824 */ /* 0x010fe200078e00ff */
[----:B------:R-:W-:Y:S01]  /*97b0*/  LEA.HI.X.SX32 R133, R133, R9, 0x1, P2 ;  /* 0x0000000985857211 */ /* 0x000fe200010f0eff */
[C---:B------:R-:W-:Y:S01]  /*97c0*/  IMAD.SHL.U32 R104, R101.reuse, 0x4, RZ ;  /* 0x0000000465687824 */ /* 0x040fe200078e00ff */
[----:B------:R4:W-:Y:S01]  /*97d0*/  STL [R1+0xd0], R121 ;  /* 0x0000d07901007387 */ /* 0x0009e20000100800 */
[----:B--2---:R-:W-:Y:S01]  /*97e0*/  SHF.L.U64.HI R107, R101, 0x2, R120 ;  /* 0x00000002656b7819 */ /* 0x004fe20000010278 */
[----:B------:R-:W-:Y:S01]  /*97f0*/  CS2R R122, SRZ ;  /* 0x00000000007a7805 */ /* 0x000fe2000001ff00 */
[C---:B------:R-:W-:Y:S01]  /*9800*/  SHF.L.U64.HI R101, R86.reuse, 0x2, R111 ;  /* 0x0000000256657819 */ /* 0x040fe2000001026f */
[----:B------:R-:W-:Y:S01]  /*9810*/  IMAD.SHL.U32 R86, R86, 0x4, RZ ;  /* 0x0000000456567824 */ /* 0x000fe200078e00ff */
[----:B------:R-:W-:Y:S01]  /*9820*/  STL [R1+0xcc], R110 ;  /* 0x0000cc6e01007387 */ /* 0x000fe20000100800 */
[----:B-1----:R-:W-:-:S02]  /*9830*/  LOP3.LUT R127, R127, 0x3, RZ, 0xc0, !PT ;  /* 0x000000037f7f7812 */ /* 0x002fc400078ec0ff */
[----:B------:R-:W-:Y:S01]  /*9840*/  SHF.R.S32.HI R126, RZ, 0x1f, R126 ;  /* 0x0000001fff7e7819 */ /* 0x000fe2000001147e */
[----:B------:R-:W-:Y:S01]  /*9850*/  STL [R1+0xc8], R107 ;  /* 0x0000c86b01007387 */ /* 0x000fe20000100800 */
[----:B----4-:R-:W-:Y:S01]  /*9860*/  IMAD.MOV.U32 R121, RZ, RZ, c[0x0][0x18c] ;  /* 0x00006300ff797624 */ /* 0x010fe200078e00ff */
[----:B------:R-:W-:Y:S02]  /*9870*/  LEA R13, P1, R119, c[0x0][0x160], 0x4 ;  /* 0x00005800770d7a11 */ /* 0x000fe400078220ff */
[----:B------:R1:W-:Y:S01]  /*9880*/  STL [R1+0xc4], R104 ;  /* 0x0000c46801007387 */ /* 0x0003e20000100800 */
[----:B------:R-:W-:Y:S01]  /*9890*/  IMAD.SHL.U32 R121, R121, 0x40, RZ ;  /* 0x0000004079797824 */ /* 0x000fe200078e00ff */
[----:B------:R-:W-:Y:S01]  /*98a0*/  SHF.R.S32.HI R26, RZ, 0x6, R26 ;  /* 0x00000006ff1a7819 */ /* 0x000fe2000001141a */
[----:B------:R-:W-:Y:S01]  /*98b0*/  CS2R R118, SRZ ;  /* 0x0000000000767805 */ /* 0x000fe2000001ff00 */
[----:B------:R2:W-:Y:S01]  /*98c0*/  STL [R1+0xc0], R101 ;  /* 0x0000c06501007387 */ /* 0x0005e20000100800 */
[----:B------:R-:W-:Y:S01]  /*98d0*/  SHF.L.U64.HI R12, R12, 0x2, R9 ;  /* 0x000000020c0c7819 */ /* 0x000fe20000010209 */
[----:B---3--:R-:W-:Y:S01]  /*98e0*/  IMAD.SHL.U32 R125, R125, 0x40, RZ ;  /* 0x000000407d7d7824 */ /* 0x008fe200078e00ff */
[----:B------:R-:W-:Y:S01]  /*98f0*/  SHF.R.S32.HI R121, RZ, 0x1f, R121 ;  /* 0x0000001fff797819 */ /* 0x000fe20000011479 */
[----:B------:R3:W-:Y:S01]  /*9900*/  STL [R1+0xbc], R86 ;  /* 0x0000bc5601007387 */ /* 0x0007e20000100800 */
[----:B------:R-:W-:Y:S01]  /*9910*/  SHF.L.U64.HI R251, R250, 0x2, R251 ;  /* 0x00000002fafb7819 */ /* 0x000fe200000102fb */
[----:B------:R-:W-:Y:S01]  /*9920*/  IMAD.MOV.U32 R9, RZ, RZ, 0x3 ;  /* 0x00000003ff097424 */ /* 0x000fe200078e00ff */
[----:B-1----:R-:W-:Y:S01]  /*9930*/  SHF.L.U64.HI R104, R84, 0x2, R109 ;  /* 0x0000000254687819 */ /* 0x002fe2000001026d */
[----:B------:R-:W-:Y:S01]  /*9940*/  IMAD.SHL.U32 R250, R250, 0x4, RZ ;  /* 0x00000004fafa7824 */ /* 0x000fe200078e00ff */
[----:B------:R-:W-:Y:S01]  /*9950*/  SHF.L.U64.HI R249, R248, 0x2, R249 ;  /* 0x00000002f8f97819 */ /* 0x000fe200000102f9 */
[----:B--2---:R-:W-:Y:S01]  /*9960*/  IMAD.SHL.U32 R101, R84, 0x4, RZ ;  /* 0x0000000454657824 */ /* 0x004fe200078e00ff */
[----:B------:R-:W-:Y:S01]  /*9970*/  SHF.L.U64.HI R247, R246, 0x2, R247 ;  /* 0x00000002f6f77819 */ /* 0x000fe200000102f7 */
[C---:B------:R-:W-:Y:S01]  /*9980*/  IMAD.SHL.U32 R84, R70.reuse, 0x4, RZ ;  /* 0x0000000446547824 */ /* 0x040fe200078e00ff */
[----:B------:R-:W-:Y:S01]  /*9990*/  STL [R1+0xb8], R104 ;  /* 0x0000b86801007387 */ /* 0x000fe20000100800 */
[----:B---3--:R-:W-:Y:S01]  /*99a0*/  SHF.L.U64.HI R86, R70, 0x2, R108 ;  /* 0x0000000246567819 */ /* 0x008fe2000001026c */
[----:B------:R-:W-:Y:S01]  /*99b0*/  IMAD.SHL.U32 R248, R248, 0x4, RZ ;  /* 0x00000004f8f87824 */ /* 0x000fe200078e00ff */
[C---:B------:R-:W-:Y:S01]  /*99c0*/  SHF.L.U64.HI R70, R68.reuse, 0x2, R106 ;  /* 0x0000000244467819 */ /* 0x040fe2000001026a */
[----:B------:R-:W-:Y:S01]  /*99d0*/  IMAD.SHL.U32 R68, R68, 0x4, RZ ;  /* 0x0000000444447824 */ /* 0x000fe200078e00ff */
[----:B------:R-:W-:Y:S01]  /*99e0*/  STL [R1+0xb4], R101 ;  /* 0x0000b46501007387 */ /* 0x000fe20000100800 */
[----:B------:R-:W-:Y:S01]  /*99f0*/  SHF.L.U64.HI R245, R244, 0x2, R245 ;  /* 0x00000002f4f57819 */ /* 0x000fe200000102f5 */
[----:B------:R-:W-:Y:S01]  /*9a00*/  IMAD.SHL.U32 R246, R246, 0x4, RZ ;  /* 0x00000004f6f67824 */ /* 0x000fe200078e00ff */
[----:B------:R-:W-:Y:S01]  /*9a10*/  SHF.L.U64.HI R243, R242, 0x2, R243 ;  /* 0x00000002f2f37819 */ /* 0x000fe200000102f3 */
[----:B------:R-:W-:Y:S01]  /*9a20*/  STL [R1+0xb0], R86 ;  /* 0x0000b05601007387 */ /* 0x000fe20000100800 */
[----:B------:R-:W-:Y:S01]  /*9a30*/  SHF.L.U64.HI R241, R240, 0x2, R241 ;  /* 0x00000002f0f17819 */ /* 0x000fe200000102f1 */
[----:B------:R-:W-:Y:S01]  /*9a40*/  IMAD.SHL.U32 R244, R244, 0x4, RZ ;  /* 0x00000004f4f47824 */ /* 0x000fe200078e00ff */
[----:B------:R-:W-:Y:S01]  /*9a50*/  SHF.L.U64.HI R239, R238, 0x2, R239 ;  /* 0x00000002eeef7819 */ /* 0x000fe200000102ef */
[----:B------:R1:W-:Y:S01]  /*9a60*/  STL [R1+0xac], R84 ;  /* 0x0000ac5401007387 */ /* 0x0003e20000100800 */
        /* <DEDUP_REMOVED lines=70> */
[C---:B-1----:R-:W-:Y:S01]  /*9ed0*/  SHF.L.U64.HI R60, R53.reuse, 0x2, R71 ;  /* 0x00000002353c7819 */ /* 0x042fe20000010247 */
        /* <DEDUP_REMOVED lines=70> */
[----:B------:R1:W-:Y:S01]  /*a340*/  STL [R1+0x3c], R33 ;  /* 0x00003c2101007387 */ /* 0x0003e20000100800 */
[----:B------:R-:W-:Y:S01]  /*a350*/  SHF.L.U64.HI R133, R132, 0x2, R133 ;  /* 0x0000000284857819 */ /* 0x000fe20000010285 */
[----:B------:R-:W-:Y:S01]  /*a360*/  IMAD.SHL.U32 R174, R174, 0x4, RZ ;  /* 0x00000004aeae7824 */ /* 0x000fe200078e00ff */
[----:B------:R-:W-:Y:S01]  /*a370*/  CS2R R56, SRZ ;  /* 0x0000000000387805 */ /* 0x000fe2000001ff00 */
[----:B------:R2:W-:Y:S01]  /*a380*/  STL [R1+0x38], R30 ;  /* 0x0000381e01007387 */ /* 0x0005e20000100800 */
[----:B------:R-:W-:Y:S01]  /*a390*/  IMAD.SHL.U32 R172, R172, 0x4, RZ ;  /* 0x00000004acac7824 */ /* 0x000fe200078e00ff */
[----:B------:R-:W-:Y:S01]  /*a3a0*/  CS2R R58, SRZ ;  /* 0x00000000003a7805 */ /* 0x000fe2000001ff00 */
[----:B------:R-:W-:Y:S01]  /*a3b0*/  IMAD.SHL.U32 R170, R170, 0x4, RZ ;  /* 0x00000004aaaa7824 */ /* 0x000fe200078e00ff */
[----:B------:R3:W-:Y:S01]  /*a3c0*/  STL [R1+0x34], R29 ;  /* 0x0000341d01007387 */ /* 0x0007e20000100800 */
[----:B------:R-:W-:Y:S01]  /*a3d0*/  IMAD.SHL.U32 R168, R168, 0x4, RZ ;  /* 0x00000004a8a87824 */ /* 0x000fe200078e00ff */
[----:B-1----:R-:W-:Y:S01]  /*a3e0*/  CS2R R32, SRZ ;  /* 0x0000000000207805 */ /* 0x002fe2000001ff00 */
[----:B------:R-:W-:Y:S01]  /*a3f0*/  IMAD.SHL.U32 R166, R166, 0x4, RZ ;  /* 0x00000004a6a67824 */ /* 0x000fe200078e00ff */
[----:B------:R1:W-:Y:S01]  /*a400*/  STL [R1+0x30], R27 ;  /* 0x0000301b01007387 */ /* 0x0003e20000100800 */
[----:B------:R-:W-:Y:S01]  /*a410*/  IMAD.SHL.U32 R164, R164, 0x4, RZ ;  /* 0x00000004a4a47824 */ /* 0x000fe200078e00ff */
[----:B--2---:R-:W-:Y:S01]  /*a420*/  IADD3 R30, R26, -0x4, RZ ;  /* 0xfffffffc1a1e7810 */ /* 0x004fe20007ffe0ff */
[----:B------:R-:W-:Y:S01]  /*a430*/  IMAD.SHL.U32 R162, R162, 0x4, RZ ;  /* 0x00000004a2a27824 */ /* 0x000fe200078e00ff */
[----:B------:R2:W-:Y:S01]  /*a440*/  STL [R1+0x2c], R25 ;  /* 0x00002c1901007387 */ /* 0x0005e20000100800 */
[----:B------:R-:W-:Y:S01]  /*a450*/  IMAD.SHL.U32 R160, R160, 0x4, RZ ;  /* 0x00000004a0a07824 */ /* 0x000fe200078e00ff */
[----:B---3--:R-:W-:Y:S01]  /*a460*/  SHF.L.U64.HI R29, R23, 0x2, R55 ;  /* 0x00000002171d7819 */ /* 0x008fe20000010237 */
[----:B------:R-:W-:-:S02]  /*a470*/  IMAD.SHL.U32 R158, R158, 0x4, RZ ;  /* 0x000000049e9e7824 */ /* 0x000fc400078e00ff */
[----:B------:R-:W-:Y:S02]  /*a480*/  IMAD.SHL.U32 R156, R156, 0x4, RZ ;  /* 0x000000049c9c7824 */ /* 0x000fe400078e00ff */
[----:B-1----:R-:W-:Y:S01]  /*a490*/  IMAD.SHL.U32 R27, R23, 0x4, RZ ;  /* 0x00000004171b7824 */ /* 0x002fe200078e00ff */
[----:B------:R-:W-:Y:S01]  /*a4a0*/  STL [R1+0x28], R29 ;  /* 0x0000281d01007387 */ /* 0x000fe20000100800 */
[C---:B------:R-:W-:Y:S01]  /*a4b0*/  IMAD.SHL.U32 R23, R21.reuse, 0x4, RZ ;  /* 0x0000000415177824 */ /* 0x040fe200078e00ff */
[----:B--2---:R-:W-:Y:S01]  /*a4c0*/  SHF.L.U64.HI R25, R21, 0x2, R52 ;  /* 0x0000000215197819 */ /* 0x004fe20000010234 */
[----:B------:R-:W-:Y:S01]  /*a4d0*/  IMAD.SHL.U32 R154, R154, 0x4, RZ ;  /* 0x000000049a9a7824 */ /* 0x000fe200078e00ff */
[C---:B------:R-:W-:Y:S01]  /*a4e0*/  SHF.L.U64.HI R21, R19.reuse, 0x2, R50 ;  /* 0x0000000213157819 */ /* 0x040fe20000010232 */
[----:B------:R-:W-:Y:S01]  /*a4f0*/  IMAD.SHL.U32 R19, R19, 0x4, RZ ;  /* 0x0000000413137824 */ /* 0x000fe200078e00ff */
[----:B------:R1:W-:Y:S01]  /*a500*/  STL [R1+0x24], R27 ;  /* 0x0000241b01007387 */ /* 0x0003e20000100800 */
[----:B------:R-:W-:Y:S01]  /*a510*/  IMAD.SHL.U32 R152, R152, 0x4, RZ ;  /* 0x0000000498987824 */ /* 0x000fe200078e00ff */
[----:B------:R-:W-:Y:S01]  /*a520*/  CS2R R50, SRZ ;  /* 0x0000000000327805 */ /* 0x000fe2000001ff00 */
[----:B------:R-:W-:Y:S01]  /*a530*/  IMAD.SHL.U32 R150, R150, 0x4, RZ ;  /* 0x0000000496967824 */ /* 0x000fe200078e00ff */
[----:B------:R2:W-:Y:S01]  /*a540*/  STL [R1+0x20], R25 ;  /* 0x0000201901007387 */ /* 0x0005e20000100800 */
[----:B------:R-:W-:-:S02]  /*a550*/  IMAD.SHL.U32 R148, R148, 0x4, RZ ;  /* 0x0000000494947824 */ /* 0x000fc400078e00ff */
[----:B------:R-:W-:Y:S01]  /*a560*/  IMAD.SHL.U32 R146, R146, 0x4, RZ ;  /* 0x0000000492927824 */ /* 0x000fe200078e00ff */
[----:B------:R3:W-:Y:S01]  /*a570*/  STL [R1+0x1c], R23 ;  /* 0x00001c1701007387 */ /* 0x0007e20000100800 */
[----:B------:R-:W-:Y:S02]  /*a580*/  IMAD.SHL.U32 R144, R144, 0x4, RZ ;  /* 0x0000000490907824 */ /* 0x000fe400078e00ff */
[----:B-1----:R-:W-:Y:S01]  /*a590*/  IMAD R27, R127, 0x220, RZ ;  /* 0x000002207f1b7824 */ /* 0x002fe200078e02ff */
[----:B------:R1:W-:Y:S01]  /*a5a0*/  STL [R1+0x18], R21 ;  /* 0x0000181501007387 */ /* 0x0003e20000100800 */
[----:B------:R-:W-:Y:S01]  /*a5b0*/  IMAD.MOV.U32 R127, RZ, RZ, c[0x0][0x18c] ;  /* 0x00006300ff7f7624 */ /* 0x000fe200078e00ff */
[----:B--2---:R-:W-:Y:S01]  /*a5c0*/  SHF.L.U64.HI R25, R124, 0x2, R126 ;  /* 0x000000027c197819 */ /* 0x004fe2000001027e */
[----:B------:R-:W-:Y:S01]  /*a5d0*/  IMAD.SHL.U32 R142, R142, 0x4, RZ ;  /* 0x000000048e8e7824 */ /* 0x000fe200078e00ff */
[----:B------:R2:W-:Y:S01]  /*a5e0*/  STL [R1+0x14], R19 ;  /* 0x0000141301007387 */ /* 0x0005e20000100800 */
[----:B------:R-:W-:Y:S01]  /*a5f0*/  IMAD.SHL.U32 R127, R127, 0x40, RZ ;  /* 0x000000407f7f7824 */ /* 0x000fe200078e00ff */
[----:B---3--:R-:W-:Y:S01]  /*a600*/  SHF.L.U64.HI R23, R17, 0x2, R48 ;  /* 0x0000000211177819 */ /* 0x008fe20000010230 */
[----:B------:R-:W-:Y:S01]  /*a610*/  IMAD.SHL.U32 R140, R140, 0x4, RZ ;  /* 0x000000048c8c7824 */ /* 0x000fe200078e00ff */
[----:B------:R-:W-:Y:S01]  /*a620*/  LEA.HI.X R25, R124, c[0x0][0x164], R126, 0x4, P1 ;  /* 0x000059007c197a11 */ /* 0x000fe200008f247e */
[----:B------:R-:W-:Y:S01]  /*a630*/  IMAD.SHL.U32 R138, R138, 0x4, RZ ;  /* 0x000000048a8a7824 */ /* 0x000fe200078e00ff */
[----:B------:R-:W-:Y:S01]  /*a640*/  SHF.L.U64.HI R29, R127, 0x2, R121 ;  /* 0x000000027f1d7819 */ /* 0x000fe20000010279 */
[----:B-1----:R-:W-:Y:S01]  /*a650*/  IMAD.SHL.U32 R21, R17, 0x4, RZ ;  /* 0x0000000411157824 */ /* 0x002fe200078e00ff */
[----:B------:R1:W-:Y:S01]  /*a660*/  STL [R1+0x10], R23 ;  /* 0x0000101701007387 */ /* 0x0003e20000100800 */
[C---:B------:R-:W-:Y:S01]  /*a670*/  IMAD.SHL.U32 R17, R10.reuse, 0x4, RZ ;  /* 0x000000040a117824 */ /* 0x040fe200078e00ff */
[----:B--2---:R-:W-:Y:S01]  /*a680*/  SHF.L.U64.HI R19, R10, 0x2, R34 ;  /* 0x000000020a137819 */ /* 0x004fe20000010222 */
[----:B------:R-:W-:Y:S01]  /*a690*/  IMAD.SHL.U32 R136, R136, 0x4, RZ ;  /* 0x0000000488887824 */ /* 0x000fe200078e00ff */
[C---:B------:R-:W-:Y:S01]  /*a6a0*/  SHF.L.U64.HI R10, R252.reuse, 0x2, R31 ;  /* 0x00000002fc0a7819 */ /* 0x040fe2000001021f */
[----:B------:R2:W-:Y:S01]  /*a6b0*/  STL [R1+0xc], R21 ;  /* 0x00000c1501007387 */ /* 0x0005e20000100800 */
[----:B------:R-:W-:Y:S01]  /*a6c0*/  LEA.HI.X R8, R127, c[0x0][0x16c], R121, 0x4, P0 ;  /* 0x00005b007f087a11 */ /* 0x000fe200000f2479 */
[----:B------:R-:W-:Y:S01]  /*a6d0*/  IMAD.SHL.U32 R252, R252, 0x4, RZ ;  /* 0x00000004fcfc7824 */ /* 0x000fe200078e00ff */
[----:B------:R-:W-:Y:S01]  /*a6e0*/  CS2R R34, SRZ ;  /* 0x0000000000227805 */ /* 0x000fe2000001ff00 */
[----:B------:R3:W-:Y:S01]  /*a6f0*/  STL [R1+0x8], R19 ;  /* 0x0000081301007387 */ /* 0x0007e20000100800 */
[----:B-1----:R-:W-:Y:S01]  /*a700*/  SHF.L.U64.HI R23, R24, 0x2, R131 ;  /* 0x0000000218177819 */ /* 0x002fe20000010283 */
[----:B------:R-:W-:Y:S01]  /*a710*/  IMAD.SHL.U32 R134, R134, 0x4, RZ ;  /* 0x0000000486867824 */ /* 0x000fe200078e00ff */
[----:B------:R-:W-:Y:S01]  /*a720*/  CS2R R120, SRZ ;  /* 0x0000000000787805 */ /* 0x000fe2000001ff00 */
[----:B------:R1:W-:Y:S01]  /*a730*/  STL [R1+0x4], R17 ;  /* 0x0000041101007387 */ /* 0x0003e20000100800 */
[----:B------:R-:W-:Y:S01]  /*a740*/  IMAD.SHL.U32 R132, R132, 0x4, RZ ;  /* 0x0000000484847824 */ /* 0x000fe200078e00ff */
[C---:B--2---:R-:W-:Y:S01]  /*a750*/  SHF.L.U64.HI R21, R22.reuse, 0x2, R130 ;  /* 0x0000000216157819 */ /* 0x044fe20000010282 */
[----:B------:R-:W-:Y:S01]  /*a760*/  IMAD.SHL.U32 R22, R22, 0x4, RZ ;  /* 0x0000000416167824 */ /* 0x000fe200078e00ff */
[----:B------:R2:W-:Y:S01]  /*a770*/  STL [R1], R10 ;  /* 0x0000000a01007387 */ /* 0x0005e20000100800 */
[----:B------:R-:W-:Y:S01]  /*a780*/  IMAD.SHL.U32 R24, R24, 0x4, RZ ;  /* 0x0000000418187824 */ /* 0x000fe200078e00ff */
[C---:B---3--:R-:W-:Y:S01]  /*a790*/  SHF.L.U64.HI R19, R20.reuse, 0x2, R129 ;  /* 0x0000000214137819 */ /* 0x048fe20000010281 */
[----:B------:R-:W-:Y:S01]  /*a7a0*/  IMAD.SHL.U32 R20, R20, 0x4, RZ ;  /* 0x0000000414147824 */ /* 0x000fe200078e00ff */
[----:B------:R-:W3:Y:S01]  /*a7b0*/  S2R R127, SR_TID.X ;  /* 0x00000000007f7919 */ /* 0x000ee20000002100 */
[----:B------:R-:W-:Y:S01]  /*a7c0*/  CS2R R130, SRZ ;  /* 0x0000000000827805 */ /* 0x000fe2000001ff00 */
[C---:B-1----:R-:W-:Y:S01]  /*a7d0*/  SHF.L.U64.HI R17, R18.reuse, 0x2, R128 ;  /* 0x0000000212117819 */ /* 0x042fe20000010280 */
[----:B------:R-:W-:Y:S01]  /*a7e0*/  IMAD.SHL.U32 R18, R18, 0x4, RZ ;  /* 0x0000000412127824 */ /* 0x000fe200078e00ff */
[----:B------:R-:W-:Y:S01]  /*a7f0*/  CS2R R128, SRZ ;  /* 0x0000000000807805 */ /* 0x000fe2000001ff00 */
[----:B------:R-:W-:Y:S01]  /*a800*/  CS2R R48, SRZ ;  /* 0x0000000000307805 */ /* 0x000fe2000001ff00 */
[----:B--2---:R-:W-:-:S04]  /*a810*/  LOP3.LUT R10, R125, 0x800, RZ, 0xc0, !PT ;  /* 0x000008007d0a7812 */ /* 0x004fc800078ec0ff */
[----:B------:R-:W-:Y:S01]  /*a820*/  LOP3.LUT R28, R28, R10, RZ, 0xfc, !PT ;  /* 0x0000000a1c1c7212 */ /* 0x000fe200078efcff */
[----:B------:R1:W-:Y:S03]  /*a830*/  STL [R1+0xf8], R10 ;  /* 0x0000f80a01007387 */ /* 0x0003e60000100800 */
[----:B-1----:R-:W-:Y:S02]  /*a840*/  LOP3.LUT R10, R28, 0x40, RZ, 0x3c, !PT ;  /* 0x000000401c0a7812 */ /* 0x002fe400078e3cff */
[----:B---3--:R-:W-:-:S03]  /*a850*/  LOP3.LUT R27, R27, 0x5c, R127, 0x78, !PT ;  /* 0x0000005c1b1b7812 */ /* 0x008fc600078e787f */
[----:B------:R1:W-:Y:S01]  /*a860*/  STL [R1+0xf4], R10 ;  /* 0x0000f40a01007387 */ /* 0x0003e20000100800 */
[----:B------:R-:W-:-:S03]  /*a870*/  LOP3.LUT R29, R27, 0x20, RZ, 0x3c, !PT ;  /* 0x000000201b1d7812 */ /* 0x000fc600078e3cff */
.L_x_2:
[----:B------:R-:W2:Y:S01]  /*a880*/  LDL R31, [R1+0xf4] ;  /* 0x0000f400011f7983 */ /* 0x000ea20000100800 */
[----:B------:R-:W-:-:S04]  /*a890*/  DEPBAR.LE SB0, 0x6 ;  /* 0x000081800000791a */ /* 0x000fc80000000000 */
[----:B------:R-:W-:Y:S02]  /*a8a0*/  IADD3 R16, R16, 0x1, RZ ;  /* 0x0000000110107810 */ /* 0x000fe40007ffe0ff */
[----:B-1----:R-:W-:Y:S01]  /*a8b0*/  LOP3.LUT R10, R27, 0x20, RZ, 0x3c, !PT ;  /* 0x000000201b0a7812 */ /* 0x002fe200078e3cff */
[----:B------:R-:W-:Y:S01]  /*a8c0*/  BAR.SYNC.DEFER_BLOCKING 0x0 ;  /* 0x0000000000007b1d */ /* 0x000fe20000010000 */
[----:B------:R-:W-:-:S04]  /*a8d0*/  ISETP.GT.AND P0, PT, R16, 0x3, PT ;  /* 0x000000031000780c */ /* 0x000fc80003f04270 */
[----:B------:R-:W-:-:S05]  /*a8e0*/  SEL R16, R16, RZ, !P0 ;  /* 0x000000ff10107207 */ /* 0x000fca0004000000 */
[C---:B------:R-:W-:Y:S02]  /*a8f0*/  IMAD R30, R16.reuse, 0x8000, R10 ;  /* 0x00008000101e7824 */ /* 0x040fe400078e020a */
[C---:B------:R-:W-:Y:S02]  /*a900*/  IMAD R29, R16.reuse, 0x8000, R27 ;  /* 0x00008000101d7824 */ /* 0x040fe400078e021b */
[----:B------:R-:W-:-:S03]  /*a910*/  IMAD R10, R16, 0x4000, R28 ;  /* 0x00004000100a7824 */ /* 0x000fc600078e021c */
[----:B------:R-:W-:Y:S04]  /*a920*/  LDS R108, [R29+0x180] ;  /* 0x000180001d6c7984 */ /* 0x000fe80000000800 */
[----:B------:R-:W-:Y:S04]  /*a930*/  LDS R110, [R29+0x980] ;  /* 0x000980001d6e7984 */ /* 0x000fe80000000800 */
[----:B------:R-:W-:Y:S04]  /*a940*/  LDS R109, [R30+0x180] ;  /* 0x000180001e6d7984 */ /* 0x000fe80000000800 */
[----:B------:R-:W-:Y:S04]  /*a950*/  LDS R111, [R30+0x980] ;  /* 0x000980001e6f7984 */ /* 0x000fe80000000800 */
[----:B------:R-:W1:Y:S04]  /*a960*/  LDSM.16.M88.4 R104, [R10+0x21000] ;  /* 0x021000000a68783b */ /* 0x000e680000000200 */
[----:B------:R-:W-:Y:S04]  /*a970*/  LDS R52, [R29] ;  /* 0x000000001d347984 */ /* 0x000fe80000000800 */
[----:B------:R-:W-:Y:S04]  /*a980*/  LDS R54, [R29+0x800] ;  /* 0x000800001d367984 */ /* 0x000fe80000000800 */
[----:B------:R-:W-:Y:S04]  /*a990*/  LDS R53, [R30] ;  /* 0x000000001e357984 */ /* 0x000fe80000000800 */
[----:B------:R-:W-:Y:S04]  /*a9a0*/  LDS R55, [R30+0x800] ;  /* 0x000800001e377984 */ /* 0x000fe80000000800 */
[----:B------:R-:W3:Y:S04]  /*a9b0*/  LDSM.16.M88.4 R124, [R10+0x22000] ;  /* 0x022000000a7c783b */ /* 0x000ee80000000200 */
[----:B------:R-:W4:Y:S04]  /*a9c0*/  LDSM.16.M88.4 R84, [R10+0x20000] ;  /* 0x020000000a54783b */ /* 0x000f280000000200 */
[----:B------:R-:W-:Y:S04]  /*a9d0*/  LDS R100, [R29+0x100] ;  /* 0x000100001d647984 */ /* 0x000fe80000000800 */
[----:B------:R-:W-:Y:S04]  /*a9e0*/  LDS R102, [R29+0x900] ;  /* 0x000900001d667984 */ /* 0x000fe80000000800 */
[----:B------:R-:W-:Y:S01]  /*a9f0*/  LDS R101, [R30+0x100] ;  /* 0x000100001e657984 */ /* 0x000fe20000000800 */
[----:B-1----:R-:W-:Y:S03]  /*aa00*/  HMMA.1688.F32.TF32 R60, R108, R104, R120 ;  /* 0x000000686c3c723c */ /* 0x002fe60000081078 */
[----:B------:R-:W1:Y:S04]  /*aa10*/  LDS R103, [R30+0x900] ;  /* 0x000900001e677984 */ /* 0x000e680000000800 */
[----:B------:R-:W-:Y:S04]  /*aa20*/  LDS R68, [R29+0x80] ;  /* 0x000080001d447984 */ /* 0x000fe80000000800 */
[----:B------:R-:W-:Y:S04]  /*aa30*/  LDS R70, [R29+0x880] ;  /* 0x000880001d467984 */ /* 0x000fe80000000800 */
[----:B------:R-:W-:Y:S04]  /*aa40*/  LDS R69, [R30+0x80] ;  /* 0x000080001e457984 */ /* 0x000fe80000000800 */
[----:B------:R-:W-:Y:S01]  /*aa50*/  LDS R71, [R30+0x880] ;  /* 0x000880001e477984 */ /* 0x000fe20000000800 */
[----:B---3--:R-:W-:Y:S03]  /*aa60*/  HMMA.1688.F32.TF32 R120, R52, R124, R44 ;  /* 0x0000007c3478723c */ /* 0x008fe6000008102c */
[----:B------:R-:W3:Y:S05]  /*aa70*/  LDSM.16.M88.4 R44, [R10+0x23000] ;  /* 0x023000000a2c783b */ /* 0x000eea0000000200 */
[-C--:B----4-:R-:W-:Y:S08]  /*aa80*/  HMMA.1688.F32.TF32 R64, R108, R84.reuse, R128 ;  /* 0x000000546c40723c */ /* 0x090ff00000081080 */
[-C--:B------:R-:W-:Y:S08]  /*aa90*/  HMMA.1688.F32.TF32 R72, R52, R84.reuse, R72 ;  /* 0x000000543448723c */ /* 0x080ff00000081048 */
[C---:B-1----:R-:W-:Y:S08]  /*aaa0*/  HMMA.1688.F32.TF32 R80, R100.reuse, R84, R80 ;  /* 0x000000546450723c */ /* 0x042ff00000081050 */
[----:B------:R-:W-:Y:S08]  /*aab0*/  HMMA.1688.F32.TF32 R96, R100, R104, R96 ;  /* 0x000000686460723c */ /* 0x000ff00000081060 */
[-C--:B---3--:R-:W-:Y:S08]  /*aac0*/  HMMA.1688.F32.TF32 R128, R52, R44.reuse, R40 ;  /* 0x0000002c3480723c */ /* 0x088ff00000081028 */
[----:B------:R-:W-:Y:S01]  /*aad0*/  HMMA.1688.F32.TF32 R40, R100, R44, R32 ;  /* 0x0000002c6428723c */ /* 0x000fe20000081020 */
[----:B------:R-:W-:Y:S04]  /*aae0*/  LDS R32, [R29+0x1000] ;  /* 0x001000001d207984 */ /* 0x000fe80000000800 */
[----:B------:R-:W-:Y:S03]  /*aaf0*/  LDS R34, [R29+0x1800] ;  /* 0x001800001d227984 */ /* 0x000fe60000000800 */
[C---:B------:R-:W-:Y:S01]  /*ab00*/  HMMA.1688.F32.TF32 R76, R68.reuse, R84, R76 ;  /* 0x00000054444c723c */ /* 0x040fe2000008104c */
[----:B------:R-:W-:Y:S04]  /*ab10*/  LDS R33, [R30+0x1000] ;  /* 0x001000001e217984 */ /* 0x000fe80000000800 */
[----:B------:R-:W1:Y:S03]  /*ab20*/  LDS R35, [R30+0x1800] ;  /* 0x001800001e237984 */ /* 0x000e660000000800 */
[C---:B------:R-:W-:Y:S08]  /*ab30*/  HMMA.1688.F32.TF32 R92, R68.reuse, R104, R92 ;  /* 0x00000068445c723c */ /* 0x040ff0000008105c */
[-C--:B------:R-:W-:Y:S08]  /*ab40*/  HMMA.1688.F32.TF32 R112, R68, R124.reuse, R112 ;  /* 0x0000007c4470723c */ /* 0x080ff00000081070 */
[----:B------:R-:W-:Y:S01]  /*ab50*/  HMMA.1688.F32.TF32 R116, R100, R124, R116 ;  /* 0x0000007c6474723c */ /* 0x000fe20000081074 */
[----:B------:R-:W-:Y:S04]  /*ab60*/  LDS R100, [R29+0x1080] ;  /* 0x001080001d647984 */ /* 0x000fe80000000800 */
[----:B------:R-:W-:Y:S03]  /*ab70*/  LDS R102, [R29+0x1880] ;  /* 0x001880001d667984 */ /* 0x000fe60000000800 */
[----:B------:R-:W-:Y:S01]  /*ab80*/  HMMA.1688.F32.TF32 R36, R68, R44, R36 ;  /* 0x0000002c4424723c */ /* 0x000fe20000081024 */
[----:B------:R-:W-:Y:S04]  /*ab90*/  LDS R101, [R30+0x1080] ;  /* 0x001080001e657984 */ /* 0x000fe80000000800 */
[----:B------:R-:W3:Y:S03]  /*aba0*/  LDS R103, [R30+0x1880] ;  /* 0x001880001e677984 */ /* 0x000ee60000000800 */
[----:B------:R-:W-:Y:S01]  /*abb0*/  HMMA.1688.F32.TF32 R88, R52, R104, R88 ;  /* 0x000000683458723c */ /* 0x000fe20000081058 */
[----:B------:R-:W-:Y:S04]  /*abc0*/  LDS R68, [R29+0x1100] ;  /* 0x001100001d447984 */ /* 0x000fe80000000800 */
[----:B------:R-:W-:Y:S04]  /*abd0*/  LDS R70, [R29+0x1900] ;  /* 0x001900001d467984 */ /* 0x000fe80000000800 */
[----:B------:R-:W-:Y:S04]  /*abe0*/  LDS R69, [R30+0x1100] ;  /* 0x001100001e457984 */ /* 0x000fe80000000800 */
[----:B------:R-:W4:Y:S04]  /*abf0*/  LDS R71, [R30+0x1900] ;  /* 0x001900001e477984 */ /* 0x000f280000000800 */
[----:B------:R-:W-:Y:S04]  /*ac00*/  LDS R52, [R29+0x1180] ;  /* 0x001180001d347984 */ /* 0x000fe80000000800 */
[----:B------:R-:W-:Y:S04]  /*ac10*/  LDS R54, [R29+0x1980] ;  /* 0x001980001d367984 */ /* 0x000fe80000000800 */
[----:B------:R-:W-:Y:S04]  /*ac20*/  LDS R53, [R30+0x1180] ;  /* 0x001180001e357984 */ /* 0x000fe80000000800 */
[----:B------:R-:W5:Y:S01]  /*ac30*/  LDS R55, [R30+0x1980] ;  /* 0x001980001e377984 */ /* 0x000f620000000800 */
[C---:B------:R-:W-:Y:S08]  /*ac40*/  HMMA.1688.F32.TF32 R56, R108.reuse, R124, R56 ;  /* 0x0000007c6c38723c */ /* 0x040ff00000081038 */
[----:B------:R-:W-:Y:S08]  /*ac50*/  HMMA.1688.F32.TF32 R48, R108, R44, R48 ;  /* 0x0000002c6c30723c */ /* 0x000ff00000081030 */
[C---:B-1----:R-:W-:Y:S08]  /*ac60*/  HMMA.1688.F32.TF32 R72, R32.reuse, R86, R72 ;  /* 0x000000562048723c */ /* 0x042ff00000081048 */
[C---:B------:R-:W-:Y:S08]  /*ac70*/  HMMA.1688.F32.TF32 R88, R32.reuse, R106, R88 ;  /* 0x0000006a2058723c */ /* 0x040ff00000081058 */
[C---:B------:R-:W-:Y:S08]  /*ac80*/  HMMA.1688.F32.TF32 R108, R32.reuse, R126, R120 ;  /* 0x0000007e206c723c */ /* 0x040ff00000081078 */
[----:B------:R-:W-:Y:S08]  /*ac90*/  HMMA.1688.F32.TF32 R32, R32, R46, R128 ;  /* 0x0000002e2020723c */ /* 0x000ff00000081080 */
[C---:B---3--:R-:W-:Y:S08]  /*aca0*/  HMMA.1688.F32.TF32 R76, R100.reuse, R86, R76 ;  /* 0x00000056644c723c */ /* 0x048ff0000008104c */
[----:B------:R-:W-:Y:S01]  /*acb0*/  HMMA.1688.F32.TF32 R92, R100, R106, R92 ;  /* 0x0000006a645c723c */ /* 0x000fe2000008105c */
[----:B--2---:R-:W-:-:S07]  /*acc0*/  IMAD R31, R16, 0x4000, R31 ;  /* 0x00004000101f7824 */ /* 0x004fce00078e021f */
[C---:B------:R-:W-:Y:S01]  /*acd0*/  HMMA.1688.F32.TF32 R112, R100.reuse, R126, R112 ;  /* 0x0000007e6470723c */ /* 0x040fe20000081070 */
[----:B------:R-:W-:Y:S07]  /*ace0*/  LDSM.16.M88.4 R120, [R31+0x23000] ;  /* 0x023000001f78783b */ /* 0x000fee0000000200 */
[----:B------:R-:W-:Y:S01]  /*acf0*/  HMMA.1688.F32.TF32 R36, R100, R46, R36 ;  /* 0x0000002e6424723c */ /* 0x000fe20000081024 */
[----:B------:R-:W-:Y:S07]  /*ad00*/  LDSM.16.M88.4 R100, [R31+0x22000] ;  /* 0x022000001f64783b */ /* 0x000fee0000000200 */
[C---:B----4-:R-:W-:Y:S08]  /*ad10*/  HMMA.1688.F32.TF32 R80, R68.reuse, R86, R80 ;  /* 0x000000564450723c */ /* 0x050ff00000081050 */
[C---:B------:R-:W-:Y:S08]  /*ad20*/  HMMA.1688.F32.TF32 R96, R68.reuse, R106, R96 ;  /* 0x0000006a4460723c */ /* 0x040ff00000081060 */
[C---:B------:R-:W-:Y:S08]  /*ad30*/  HMMA.1688.F32.TF32 R116, R68.reuse, R126, R116 ;  /* 0x0000007e4474723c */ /* 0x040ff00000081074 */
[----:B------:R-:W-:Y:S01]  /*ad40*/  HMMA.1688.F32.TF32 R40, R68, R46, R40 ;  /* 0x0000002e4428723c */ /* 0x000fe20000081028 */
[----:B------:R-:W-:Y:S07]  /*ad50*/  LDSM.16.M88.4 R68, [R31+0x21000] ;  /* 0x021000001f44783b */ /* 0x000fee0000000200 */
[C---:B-----5:R-:W-:Y:S01]  /*ad60*/  HMMA.1688.F32.TF32 R84, R52.reuse, R86, R64 ;  /* 0x000000563454723c */ /* 0x060fe20000081040 */
[----:B------:R-:W-:Y:S07]  /*ad70*/  LDSM.16.M88.4 R64, [R31+0x20000] ;  /* 0x020000001f40783b */ /* 0x000fee0000000200 */
[C---:B------:R-:W-:Y:S01]  /*ad80*/  HMMA.1688.F32.TF32 R104, R52.reuse, R106, R60 ;  /* 0x0000006a3468723c */ /* 0x040fe2000008103c */
[----:B------:R-:W-:Y:S04]  /*ad90*/  LDS R60, [R29+0x2180] ;  /* 0x002180001d3c7984 */ /* 0x000fe80000000800 */
[----:B------:R-:W-:Y:S03]  /*ada0*/  LDS R62, [R29+0x2980] ;  /* 0x002980001d3e7984 */ /* 0x000fe60000000800 */
[C---:B------:R-:W-:Y:S01]  /*adb0*/  HMMA.1688.F32.TF32 R124, R52.reuse, R126, R56 ;  /* 0x0000007e347c723c */ /* 0x040fe20000081038 */
[----:B------:R-:W-:Y:S04]  /*adc0*/  LDS R56, [R29+0x2100] ;  /* 0x002100001d387984 */ /* 0x000fe80000000800 */
[----:B------:R-:W-:Y:S03]  /*add0*/  LDS R58, [R29+0x2900] ;  /* 0x002900001d3a7984 */ /* 0x000fe60000000800 */
[----:B------:R-:W-:Y:S01]  /*ade0*/  HMMA.1688.F32.TF32 R44, R52, R46, R48 ;  /* 0x0000002e342c723c */ /* 0x000fe20000081030 */
[----:B------:R-:W-:Y:S04]  /*adf0*/  LDS R48, [R29+0x2000] ;  /* 0x002000001d307984 */ /* 0x000fe80000000800 */
[----:B------:R-:W-:Y:S04]  /*ae00*/  LDS R50, [R29+0x2800] ;  /* 0x002800001d327984 */ /* 0x000fe80000000800 */
[----:B------:R-:W-:Y:S04]  /*ae10*/  LDS R49, [R30+0x2000] ;  /* 0x002000001e317984 */ /* 0x000fe80000000800 */
[----:B------:R-:W1:Y:S04]  /*ae20*/  LDS R51, [R30+0x2800] ;  /* 0x002800001e337984 */ /* 0x000e680000000800 */
[----:B------:R-:W-:Y:S04]  /*ae30*/  LDS R52, [R29+0x2080] ;  /* 0x002080001d347984 */ /* 0x000fe80000000800 */
[----:B------:R-:W-:Y:S04]  /*ae40*/  LDS R54, [R29+0x2880] ;  /* 0x002880001d367984 */ /* 0x000fe80000000800 */
[----:B------:R-:W-:Y:S04]  /*ae50*/  LDS R53, [R30+0x2080] ;  /* 0x002080001e357984 */ /* 0x000fe80000000800 */
[----:B------:R-:W2:Y:S04]  /*ae60*/  LDS R55, [R30+0x2880] ;  /* 0x002880001e377984 */ /* 0x000ea80000000800 */
[----:B------:R-:W-:Y:S04]  /*ae70*/  LDS R57, [R30+0x2100] ;  /* 0x002100001e397984 */ /* 0x000fe80000000800 */
[----:B------:R-:W3:Y:S04]  /*ae80*/  LDS R59, [R30+0x2900] ;  /* 0x002900001e3b7984 */ /* 0x000ee80000000800 */
[----:B------:R-:W-:Y:S04]  /*ae90*/  LDS R61, [R30+0x2180] ;  /* 0x002180001e3d7984 */ /* 0x000fe80000000800 */
[----:B------:R-:W4:Y:S01]  /*aea0*/  LDS R63, [R30+0x2980] ;  /* 0x002980001e3f7984 */ /* 0x000f220000000800 */
[C---:B-1----:R-:W-:Y:S08]  /*aeb0*/  HMMA.1688.F32.TF32 R72, R48.reuse, R64, R72 ;  /* 0x000000403048723c */ /* 0x042ff00000081048 */
[----:B------:R-:W-:Y:S08]  /*aec0*/  HMMA.1688.F32.TF32 R88, R48, R68, R88 ;  /* 0x000000443058723c */ /* 0x000ff00000081058 */
[-C--:B--2---:R-:W-:Y:S08]  /*aed0*/  HMMA.1688.F32.TF32 R76, R52, R64.reuse, R76 ;  /* 0x00000040344c723c */ /* 0x084ff0000008104c */
[----:B---3--:R-:W-:Y:S08]  /*aee0*/  HMMA.1688.F32.TF32 R80, R56, R64, R80 ;  /* 0x000000403850723c */ /* 0x008ff00000081050 */
[-C--:B------:R-:W-:Y:S08]  /*aef0*/  HMMA.1688.F32.TF32 R92, R52, R68.reuse, R92 ;  /* 0x00000044345c723c */ /* 0x080ff0000008105c */
[----:B------:R-:W-:Y:S08]  /*af00*/  HMMA.1688.F32.TF32 R96, R56, R68, R96 ;  /* 0x000000443860723c */ /* 0x000ff00000081060 */
[-C--:B------:R-:W-:Y:S08]  /*af10*/  HMMA.1688.F32.TF32 R108, R48, R100.reuse, R108 ;  /* 0x00000064306c723c */ /* 0x080ff0000008106c */
[-C--:B------:R-:W-:Y:S08]  /*af20*/  HMMA.1688.F32.TF32 R112, R52, R100.reuse, R112 ;  /* 0x000000643470723c */ /* 0x080ff00000081070 */
[----:B------:R-:W-:Y:S08]  /*af30*/  HMMA.1688.F32.TF32 R116, R56, R100, R116 ;  /* 0x000000643874723c */ /* 0x000ff00000081074 */
[-C--:B------:R-:W-:Y:S01]  /*af40*/  HMMA.1688.F32.TF32 R128, R48, R120.reuse, R32 ;  /* 0x000000783080723c */ /* 0x080fe20000081020 */
[----:B------:R-:W-:Y:S04]  /*af50*/  LDS R48, [R29+0x3100] ;  /* 0x003100001d307984 */ /* 0x000fe80000000800 */
[----:B------:R-:W-:Y:S03]  /*af60*/  LDS R50, [R29+0x3900] ;  /* 0x003900001d327984 */ /* 0x000fe60000000800 */
[-C--:B------:R-:W-:Y:S01]  /*af70*/  HMMA.1688.F32.TF32 R36, R52, R120.reuse, R36 ;  /* 0x000000783424723c */ /* 0x080fe20000081024 */
[----:B------:R-:W-:Y:S04]  /*af80*/  LDS R52, [R29+0x3000] ;  /* 0x003000001d347984 */ /* 0x000fe80000000800 */
[----:B------:R-:W-:Y:S03]  /*af90*/  LDS R54, [R29+0x3800] ;  /* 0x003800001d367984 */ /* 0x000fe60000000800 */
[----:B------:R-:W-:Y:S01]  /*afa0*/  HMMA.1688.F32.TF32 R40, R56, R120, R40 ;  /* 0x000000783828723c */ /* 0x000fe20000081028 */
        /* <DEDUP_REMOVED lines=9> */
[----:B------:R-:W-:Y:S04]  /*b040*/  LDS R34, [R29+0x3980] ;  /* 0x003980001d227984 */ /* 0x000fe80000000800 */
[----:B------:R-:W-:Y:S04]  /*b050*/  LDS R33, [R30+0x3180] ;  /* 0x003180001e217984 */ /* 0x000fe80000000800 */
[----:B------:R-:W5:Y:S01]  /*b060*/  LDS R35, [R30+0x3980] ;  /* 0x003980001e237984 */ /* 0x000f620000000800 */
[C---:B----4-:R-:W-:Y:S03]  /*b070*/  HMMA.1688.F32.TF32 R84, R60.reuse, R64, R84 ;  /* 0x000000403c54723c */ /* 0x050fe60000081054 */
[----:B------:R-:W-:Y:S04]  /*b080*/  LDS R64, [R29+0x4080] ;  /* 0x004080001d407984 */ /* 0x000fe80000000800 */
[----:B------:R-:W-:Y:S01]  /*b090*/  LDS R65, [R30+0x4080] ;  /* 0x004080001e417984 */ /* 0x000fe20000000800 */
[C---:B------:R-:W-:Y:S03]  /*b0a0*/  HMMA.1688.F32.TF32 R104, R60.reuse, R68, R104 ;  /* 0x000000443c68723c */ /* 0x040fe60000081068 */
[----:B------:R-:W-:Y:S04]  /*b0b0*/  LDS R68, [R29+0x4000] ;  /* 0x004000001d447984 */ /* 0x000fe80000000800 */
[----:B------:R-:W-:Y:S01]  /*b0c0*/  LDS R69, [R30+0x4000] ;  /* 0x004000001e457984 */ /* 0x000fe20000000800 */
[C---:B------:R-:W-:Y:S03]  /*b0d0*/  HMMA.1688.F32.TF32 R124, R60.reuse, R100, R124 ;  /* 0x000000643c7c723c */ /* 0x040fe6000008107c */
[----:B------:R-:W-:Y:S04]  /*b0e0*/  LDS R100, [R29+0x5080] ;  /* 0x005080001d647984 */ /* 0x000fe80000000800 */
[----:B------:R-:W-:Y:S01]  /*b0f0*/  LDS R101, [R30+0x5080] ;  /* 0x005080001e657984 */ /* 0x000fe20000000800 */
[----:B------:R-:W-:Y:S03]  /*b100*/  HMMA.1688.F32.TF32 R44, R60, R120, R44 ;  /* 0x000000783c2c723c */ /* 0x000fe6000008102c */
[----:B------:R-:W-:Y:S04]  /*b110*/  LDSM.16.M88.4 R60, [R10+0x23080] ;  /* 0x023080000a3c783b */ /* 0x000fe80000000200 */
[----:B------:R-:W-:Y:S01]  /*b120*/  LDS R120, [R29+0x5000] ;  /* 0x005000001d787984 */ /* 0x000fe20000000800 */
[C---:B-1----:R-:W-:Y:S03]  /*b130*/  HMMA.1688.F32.TF32 R72, R52.reuse, R66, R72 ;  /* 0x000000423448723c */ /* 0x042fe60000081048 */
[----:B------:R-:W-:Y:S05]  /*b140*/  LDS R121, [R30+0x5000] ;  /* 0x005000001e797984 */ /* 0x000fea0000000800 */
[----:B------:R-:W-:Y:S08]  /*b150*/  HMMA.1688.F32.TF32 R88, R52, R70, R88 ;  /* 0x000000463458723c */ /* 0x000ff00000081058 */
[C---:B--2---:R-:W-:Y:S08]  /*b160*/  HMMA.1688.F32.TF32 R76, R56.reuse, R66, R76 ;  /* 0x00000042384c723c */ /* 0x044ff0000008104c */
[C---:B------:R-:W-:Y:S08]  /*b170*/  HMMA.1688.F32.TF32 R92, R56.reuse, R70, R92 ;  /* 0x00000046385c723c */ /* 0x040ff0000008105c */
[C---:B------:R-:W-:Y:S08]  /*b180*/  HMMA.1688.F32.TF32 R112, R56.reuse, R102, R112 ;  /* 0x000000663870723c */ /* 0x040ff00000081070 */
[----:B------:R-:W-:Y:S01]  /*b190*/  HMMA.1688.F32.TF32 R36, R56, R122, R36 ;  /* 0x0000007a3824723c */ /* 0x000fe20000081024 */
[----:B------:R-:W-:Y:S07]  /*b1a0*/  LDSM.16.M88.4 R56, [R10+0x20080] ;  /* 0x020080000a38783b */ /* 0x000fee0000000200 */
[C---:B---3--:R-:W-:Y:S08]  /*b1b0*/  HMMA.1688.F32.TF32 R80, R48.reuse, R66, R80 ;  /* 0x000000423050723c */ /* 0x048ff00000081050 */
[C---:B------:R-:W-:Y:S08]  /*b1c0*/  HMMA.1688.F32.TF32 R96, R48.reuse, R70, R96 ;  /* 0x000000463060723c */ /* 0x040ff00000081060 */
[C---:B------:R-:W-:Y:S08]  /*b1d0*/  HMMA.1688.F32.TF32 R116, R48.reuse, R102, R116 ;  /* 0x000000663074723c */ /* 0x040ff00000081074 */
[----:B------:R-:W-:Y:S01]  /*b1e0*/  HMMA.1688.F32.TF32 R40, R48, R122, R40 ;  /* 0x0000007a3028723c */ /* 0x000fe20000081028 */
[----:B------:R-:W-:Y:S07]  /*b1f0*/  LDSM.16.M88.4 R48, [R10+0x21080] ;  /* 0x021080000a30783b */ /* 0x000fee0000000200 */
[C---:B-----5:R-:W-:Y:S01]  /*b200*/  HMMA.1688.F32.TF32 R84, R32.reuse, R66, R84 ;  /* 0x000000422054723c */ /* 0x060fe20000081054 */
[----:B------:R-:W-:Y:S04]  /*b210*/  LDS R66, [R29+0x4880] ;  /* 0x004880001d427984 */ /* 0x000fe80000000800 */
[----:B------:R-:W1:Y:S03]  /*b220*/  LDS R67, [R30+0x4880] ;  /* 0x004880001e437984 */ /* 0x000e660000000800 */
[C---:B------:R-:W-:Y:S01]  /*b230*/  HMMA.1688.F32.TF32 R104, R32.reuse, R70, R104 ;  /* 0x000000462068723c */ /* 0x040fe20000081068 */
[----:B------:R-:W-:Y:S04]  /*b240*/  LDS R70, [R29+0x4800] ;  /* 0x004800001d467984 */ /* 0x000fe80000000800 */
[----:B------:R-:W2:Y:S03]  /*b250*/  LDS R71, [R30+0x4800] ;  /* 0x004800001e477984 */ /* 0x000ea60000000800 */
[C---:B------:R-:W-:Y:S08]  /*b260*/  HMMA.1688.F32.TF32 R124, R32.reuse, R102, R124 ;  /* 0x00000066207c723c */ /* 0x040ff0000008107c */
[----:B------:R-:W-:Y:S01]  /*b270*/  HMMA.1688.F32.TF32 R44, R32, R122, R44 ;  /* 0x0000007a202c723c */ /* 0x000fe2000008102c */
[----:B------:R-:W3:Y:S07]  /*b280*/  LDSM.16.M88.4 R32, [R10+0x22080] ;  /* 0x022080000a20783b */ /* 0x000eee0000000200 */
[C---:B------:R-:W-:Y:S01]  /*b290*/  HMMA.1688.F32.TF32 R108, R52.reuse, R102, R108 ;  /* 0x00000066346c723c */ /* 0x040fe2000008106c */
[----:B------:R-:W-:Y:S04]  /*b2a0*/  LDS R102, [R29+0x5880] ;  /* 0x005880001d667984 */ /* 0x000fe80000000800 */
[----:B------:R-:W-:Y:S03]  /*b2b0*/  LDS R103, [R30+0x5880] ;  /* 0x005880001e677984 */ /* 0x000fe60000000800 */
[----:B------:R-:W-:Y:S01]  /*b2c0*/  HMMA.1688.F32.TF32 R52, R52, R122, R128 ;  /* 0x0000007a3434723c */ /* 0x000fe20000081080 */
[----:B------:R-:W-:Y:S04]  /*b2d0*/  LDS R122, [R29+0x5800] ;  /* 0x005800001d7a7984 */ /* 0x000fe80000000800 */
[----:B------:R-:W-:Y:S03]  /*b2e0*/  LDS R123, [R30+0x5800] ;  /* 0x005800001e7b7984 */ /* 0x000fe60000000800 */
[-C--:B-1----:R-:W-:Y:S08]  /*b2f0*/  HMMA.1688.F32.TF32 R76, R64, R56.reuse, R76 ;  /* 0x00000038404c723c */ /* 0x082ff0000008104c */
[C---:B--2---:R-:W-:Y:S08]  /*b300*/  HMMA.1688.F32.TF32 R72, R68.reuse, R56, R72 ;  /* 0x000000384448723c */ /* 0x044ff00000081048 */
[C---:B------:R-:W-:Y:S08]  /*b310*/  HMMA.1688.F32.TF32 R88, R68.reuse, R48, R88 ;  /* 0x000000304458723c */ /* 0x040ff00000081058 */
[C---:B---3--:R-:W-:Y:S08]  /*b320*/  HMMA.1688.F32.TF32 R108, R68.reuse, R32, R108 ;  /* 0x00000020446c723c */ /* 0x048ff0000008106c */
[----:B------:R-:W-:Y:S01]  /*b330*/  HMMA.1688.F32.TF32 R52, R68, R60, R52 ;  /* 0x0000003c4434723c */ /* 0x000fe20000081034 */
[----:B------:R-:W-:Y:S04]  /*b340*/  LDS R68, [R29+0x4100] ;  /* 0x004100001d447984 */ /* 0x000fe80000000800 */
[----:B------:R-:W-:Y:S03]  /*b350*/  LDS R70, [R29+0x4900] ;  /* 0x004900001d467984 */ /* 0x000fe60000000800 */
[C---:B------:R-:W-:Y:S01]  /*b360*/  HMMA.1688.F32.TF32 R92, R64.reuse, R48, R92 ;  /* 0x00000030405c723c */ /* 0x040fe2000008105c */
[----:B------:R-:W-:Y:S04]  /*b370*/  LDS R69, [R30+0x4100] ;  /* 0x004100001e457984 */ /* 0x000fe80000000800 */
[----:B------:R-:W1:Y:S03]  /*b380*/  LDS R71, [R30+0x4900] ;  /* 0x004900001e477984 */ /* 0x000e660000000800 */
[C---:B------:R-:W-:Y:S08]  /*b390*/  HMMA.1688.F32.TF32 R112, R64.reuse, R32, R112 ;  /* 0x000000204070723c */ /* 0x040ff00000081070 */
[----:B------:R-:W-:Y:S01]  /*b3a0*/  HMMA.1688.F32.TF32 R36, R64, R60, R36 ;  /* 0x0000003c4024723c */ /* 0x000fe20000081024 */
[----:B------:R-:W-:Y:S04]  /*b3b0*/  LDS R64, [R29+0x4180] ;  /* 0x004180001d407984 */ /* 0x000fe80000000800 */
[----:B------:R-:W-:Y:S04]  /*b3c0*/  LDS R66, [R29+0x4980] ;  /* 0x004980001d427984 */ /* 0x000fe80000000800 */
[----:B------:R-:W-:Y:S04]  /*b3d0*/  LDS R65, [R30+0x4180] ;  /* 0x004180001e417984 */ /* 0x000fe80000000800 */
[----:B------:R-:W2:Y:S01]  /*b3e0*/  LDS R67, [R30+0x4980] ;  /* 0x004980001e437984 */ /* 0x000ea20000000800 */
[C---:B-1----:R-:W-:Y:S08]  /*b3f0*/  HMMA.1688.F32.TF32 R80, R68.reuse, R56, R80 ;  /* 0x000000384450723c */ /* 0x042ff00000081050 */
[C---:B------:R-:W-:Y:S08]  /*b400*/  HMMA.1688.F32.TF32 R96, R68.reuse, R48, R96 ;  /* 0x000000304460723c */ /* 0x040ff00000081060 */
[C---:B------:R-:W-:Y:S08]  /*b410*/  HMMA.1688.F32.TF32 R116, R68.reuse, R32, R116 ;  /* 0x000000204474723c */ /* 0x040ff00000081074 */
[----:B------:R-:W-:Y:S01]  /*b420*/  HMMA.1688.F32.TF32 R40, R68, R60, R40 ;  /* 0x0000003c4428723c */ /* 0x000fe20000081028 */
[----:B------:R-:W-:Y:S04]  /*b430*/  LDS R68, [R29+0x5100] ;  /* 0x005100001d447984 */ /* 0x000fe80000000800 */
[----:B------:R-:W-:Y:S03]  /*b440*/  LDS R70, [R29+0x5900] ;  /* 0x005900001d467984 */ /* 0x000fe60000000800 */
[C---:B--2---:R-:W-:Y:S01]  /*b450*/  HMMA.1688.F32.TF32 R84, R64.reuse, R56, R84 ;  /* 0x000000384054723c */ /* 0x044fe20000081054 */
[----:B------:R-:W-:Y:S04]  /*b460*/  LDS R69, [R30+0x5100] ;  /* 0x005100001e457984 */ /* 0x000fe80000000800 */
[----:B------:R-:W1:Y:S03]  /*b470*/  LDS R71, [R30+0x5900] ;  /* 0x005900001e477984 */ /* 0x000e660000000800 */
[C---:B------:R-:W-:Y:S08]  /*b480*/  HMMA.1688.F32.TF32 R104, R64.reuse, R48, R104 ;  /* 0x000000304068723c */ /* 0x040ff00000081068 */
[C---:B------:R-:W-:Y:S01]  /*b490*/  HMMA.1688.F32.TF32 R124, R64.reuse, R32, R124 ;  /* 0x00000020407c723c */ /* 0x040fe2000008107c */
[----:B------:R-:W-:Y:S04]  /*b4a0*/  LDS R32, [R29+0x6080] ;  /* 0x006080001d207984 */ /* 0x000fe80000000800 */
[----:B------:R-:W-:Y:S03]  /*b4b0*/  LDS R33, [R30+0x6080] ;  /* 0x006080001e217984 */ /* 0x000fe60000000800 */
[----:B------:R-:W-:Y:S01]  /*b4c0*/  HMMA.1688.F32.TF32 R44, R64, R60, R44 ;  /* 0x0000003c402c723c */ /* 0x000fe2000008102c */
[----:B------:R-:W-:Y:S04]  /*b4d0*/  LDS R64, [R29+0x5180] ;  /* 0x005180001d407984 */ /* 0x000fe80000000800 */
[----:B------:R-:W-:Y:S04]  /*b4e0*/  LDS R66, [R29+0x5980] ;  /* 0x005980001d427984 */ /* 0x000fe80000000800 */
[----:B------:R-:W-:Y:S04]  /*b4f0*/  LDS R65, [R30+0x5180] ;  /* 0x005180001e417984 */ /* 0x000fe80000000800 */
[----:B------:R-:W2:Y:S01]  /*b500*/  LDS R67, [R30+0x5980] ;  /* 0x005980001e437984 */ /* 0x000ea20000000800 */
[C---:B------:R-:W-:Y:S08]  /*b510*/  HMMA.1688.F32.TF32 R72, R120.reuse, R58, R72 ;  /* 0x0000003a7848723c */ /* 0x040ff00000081048 */
[C---:B------:R-:W-:Y:S08]  /*b520*/  HMMA.1688.F32.TF32 R88, R120.reuse, R50, R88 ;  /* 0x000000327858723c */ /* 0x040ff00000081058 */
[C---:B------:R-:W-:Y:S08]  /*b530*/  HMMA.1688.F32.TF32 R108, R120.reuse, R34, R108 ;  /* 0x00000022786c723c */ /* 0x040ff0000008106c */
[----:B------:R-:W-:Y:S01]  /*b540*/  HMMA.1688.F32.TF32 R52, R120, R62, R52 ;  /* 0x0000003e7834723c */ /* 0x000fe20000081034 */
[----:B------:R-:W-:Y:S01]  /*b550*/  ISETP.GT.AND P1, PT, R14, RZ, PT ;  /* 0x000000ff0e00720c */ /* 0x000fe20003f24270 */
[----:B------:R-:W-:Y:S01]  /*b560*/  LDS R120, [R29+0x7080] ;  /* 0x007080001d787984 */ /* 0x000fe20000000800 */
[----:B------:R-:W-:-:S02]  /*b570*/  IADD3 R9, R9, 0x1, RZ ;  /* 0x0000000109097810 */ /* 0x000fc40007ffe0ff */
[----:B------:R-:W-:Y:S01]  /*b580*/  IADD3 R131, R26, -0x4, RZ ;  /* 0xfffffffc1a837810 */ /* 0x000fe20007ffe0ff */
[----:B------:R-:W-:Y:S02]  /*b590*/  LDS R122, [R29+0x7880] ;  /* 0x007880001d7a7984 */ /* 0x000fe40000000800 */
[----:B------:R-:W-:Y:S02]  /*b5a0*/  HMMA.1688.F32.TF32 R76, R100, R58, R76 ;  /* 0x0000003a644c723c */ /* 0x000fe4000008104c */
[----:B------:R-:W-:Y:S01]  /*b5b0*/  LDS R121, [R30+0x7080] ;  /* 0x007080001e797984 */ /* 0x000fe20000000800 */
[----:B------:R-:W-:-:S03]  /*b5c0*/  ISETP.GT.AND P2, PT, R14, 0x4, PT ;  /* 0x000000040e00780c */ /* 0x000fc60003f44270 */
[----:B------:R-:W-:Y:S02]  /*b5d0*/  LDS R123, [R30+0x7880] ;  /* 0x007880001e7b7984 */ /* 0x000fe40000000800 */
[C---:B------:R-:W-:Y:S08]  /*b5e0*/  HMMA.1688.F32.TF32 R92, R100.reuse, R50, R92 ;  /* 0x00000032645c723c */ /* 0x040ff0000008105c */
[C---:B------:R-:W-:Y:S08]  /*b5f0*/  HMMA.1688.F32.TF32 R112, R100.reuse, R34, R112 ;  /* 0x000000226470723c */ /* 0x040ff00000081070 */
[----:B------:R-:W-:Y:S01]  /*b600*/  HMMA.1688.F32.TF32 R36, R100, R62, R36 ;  /* 0x0000003e6424723c */ /* 0x000fe20000081024 */
[----:B------:R-:W-:Y:S04]  /*b610*/  LDS R100, [R29+0x7100] ;  /* 0x007100001d647984 */ /* 0x000fe80000000800 */
[----:B------:R-:W-:Y:S03]  /*b620*/  LDS R102, [R29+0x7900] ;  /* 0x007900001d667984 */ /* 0x000fe60000000800 */
[C---:B-1----:R-:W-:Y:S01]  /*b630*/  HMMA.1688.F32.TF32 R80, R68.reuse, R58, R80 ;  /* 0x0000003a4450723c */ /* 0x042fe20000081050 */
[----:B------:R-:W-:Y:S04]  /*b640*/  LDS R101, [R30+0x7100] ;  /* 0x007100001e657984 */ /* 0x000fe80000000800 */
[----:B------:R-:W-:Y:S03]  /*b650*/  LDS R103, [R30+0x7900] ;  /* 0x007900001e677984 */ /* 0x000fe60000000800 */
[C---:B------:R-:W-:Y:S08]  /*b660*/  HMMA.1688.F32.TF32 R96, R68.reuse, R50, R96 ;  /* 0x000000324460723c */ /* 0x040ff00000081060 */
[C---:B------:R-:W-:Y:S08]  /*b670*/  HMMA.1688.F32.TF32 R116, R68.reuse, R34, R116 ;  /* 0x000000224474723c */ /* 0x040ff00000081074 */
[----:B------:R-:W-:Y:S01]  /*b680*/  HMMA.1688.F32.TF32 R40, R68, R62, R40 ;  /* 0x0000003e4428723c */ /* 0x000fe20000081028 */
[----:B------:R-:W-:Y:S04]  /*b690*/  LDS R68, [R29+0x6000] ;  /* 0x006000001d447984 */ /* 0x000fe80000000800 */
[----:B------:R-:W-:Y:S03]  /*b6a0*/  LDS R70, [R29+0x6800] ;  /* 0x006800001d467984 */ /* 0x000fe60000000800 */
[C---:B--2---:R-:W-:Y:S01]  /*b6b0*/  HMMA.1688.F32.TF32 R84, R64.reuse, R58, R84 ;  /* 0x0000003a4054723c */ /* 0x044fe20000081054 */
[----:B------:R-:W-:Y:S04]  /*b6c0*/  LDSM.16.M88.4 R56, [R31+0x20080] ;  /* 0x020080001f38783b */ /* 0x000fe80000000200 */
[----:B------:R-:W-:Y:S03]  /*b6d0*/  LDS R69, [R30+0x6000] ;  /* 0x006000001e457984 */ /* 0x000fe60000000800 */
[C---:B------:R-:W-:Y:S01]  /*b6e0*/  HMMA.1688.F32.TF32 R104, R64.reuse, R50, R104 ;  /* 0x000000324068723c */ /* 0x040fe20000081068 */
[----:B------:R-:W-:Y:S04]  /*b6f0*/  LDSM.16.M88.4 R48, [R31+0x21080] ;  /* 0x021080001f30783b */ /* 0x000fe80000000200 */
[----:B------:R-:W-:Y:S03]  /*b700*/  LDS R71, [R30+0x6800] ;  /* 0x006800001e477984 */ /* 0x000fe60000000800 */
[C---:B------:R-:W-:Y:S01]  /*b710*/  HMMA.1688.F32.TF32 R124, R64.reuse, R34, R124 ;  /* 0x00000022407c723c */ /* 0x040fe2000008107c */
[----:B------:R-:W-:Y:S04]  /*b720*/  LDS R34, [R29+0x6880] ;  /* 0x006880001d227984 */ /* 0x000fe80000000800 */
[----:B------:R-:W1:Y:S03]  /*b730*/  LDS R35, [R30+0x6880] ;  /* 0x006880001e237984 */ /* 0x000e660000000800 */
[----:B------:R-:W-:Y:S01]  /*b740*/  HMMA.1688.F32.TF32 R44, R64, R62, R44 ;  /* 0x0000003e402c723c */ /* 0x000fe2000008102c */
[----:B------:R-:W2:Y:S04]  /*b750*/  LDSM.16.M88.4 R64, [R31+0x22080] ;  /* 0x022080001f40783b */ /* 0x000ea80000000200 */
[----:B------:R-:W3:Y:S03]  /*b760*/  LDSM.16.M88.4 R60, [R31+0x23080] ;  /* 0x023080001f3c783b */ /* 0x000ee60000000200 */
[C---:B-1----:R-:W-:Y:S08]  /*b770*/  HMMA.1688.F32.TF32 R76, R32.reuse, R56, R76 ;  /* 0x00000038204c723c */ /* 0x042ff0000008104c */
[C---:B------:R-:W-:Y:S08]  /*b780*/  HMMA.1688.F32.TF32 R92, R32.reuse, R48, R92 ;  /* 0x00000030205c723c */ /* 0x040ff0000008105c */
[C---:B--2---:R-:W-:Y:S08]  /*b790*/  HMMA.1688.F32.TF32 R112, R32.reuse, R64, R112 ;  /* 0x000000402070723c */ /* 0x044ff00000081070 */
[----:B---3--:R-:W-:Y:S01]  /*b7a0*/  HMMA.1688.F32.TF32 R36, R32, R60, R36 ;  /* 0x0000003c2024723c */ /* 0x008fe20000081024 */
[----:B------:R-:W-:Y:S04]  /*b7b0*/  LDS R32, [R29+0x6100] ;  /* 0x006100001d207984 */ /* 0x000fe80000000800 */
[----:B------:R-:W-:Y:S04]  /*b7c0*/  LDS R34, [R29+0x6900] ;  /* 0x006900001d227984 */ /* 0x000fe80000000800 */
[----:B------:R-:W-:Y:S04]  /*b7d0*/  LDS R33, [R30+0x6100] ;  /* 0x006100001e217984 */ /* 0x000fe80000000800 */
[----:B------:R-:W1:Y:S01]  /*b7e0*/  LDS R35, [R30+0x6900] ;  /* 0x006900001e237984 */ /* 0x000e620000000800 */
[C---:B------:R-:W-:Y:S08]  /*b7f0*/  HMMA.1688.F32.TF32 R72, R68.reuse, R56, R72 ;  /* 0x000000384448723c */ /* 0x040ff00000081048 */
[C---:B------:R-:W-:Y:S08]  /*b800*/  HMMA.1688.F32.TF32 R88, R68.reuse, R48, R88 ;  /* 0x000000304458723c */ /* 0x040ff00000081058 */
        /* <DEDUP_REMOVED lines=11> */
[----:B------:R-:W-:Y:S04]  /*b8c0*/  LDS R42, [R29+0x7800] ;  /* 0x007800001d2a7984 */ /* 0x000fe80000000800 */
[----:B------:R-:W-:Y:S04]  /*b8d0*/  LDS R41, [R30+0x7000] ;  /* 0x007000001e297984 */ /* 0x000fe80000000800 */
[----:B------:R-:W1:Y:S01]  /*b8e0*/  LDS R43, [R30+0x7800] ;  /* 0x007800001e2b7984 */ /* 0x000e620000000800 */
[----:B--2---:R-:W-:Y:S01]  /*b8f0*/  HMMA.1688.F32.TF32 R84, R68, R56, R84 ;  /* 0x000000384454723c */ /* 0x004fe20000081054 */
[----:B------:R-:W-:-:S07]  /*b900*/  SEL R31, RZ, 0x4, !P1 ;  /* 0x00000004ff1f7807 */ /* 0x000fce0004800000 */
[----:B------:R-:W-:Y:S01]  /*b910*/  HMMA.1688.F32.TF32 R104, R68, R48, R104 ;  /* 0x000000304468723c */ /* 0x000fe20000081068 */
[----:B------:R-:W-:-:S07]  /*b920*/  ISETP.GT.AND P1, PT, R9, 0x3, PT ;  /* 0x000000030900780c */ /* 0x000fce0003f24270 */
[C---:B------:R-:W-:Y:S01]  /*b930*/  HMMA.1688.F32.TF32 R124, R68.reuse, R64, R124 ;  /* 0x00000040447c723c */ /* 0x040fe2000008107c */
[----:B------:R-:W-:Y:S01]  /*b940*/  ISETP.GE.AND P0, PT, R11, R131, PT ;  /* 0x000000830b00720c */ /* 0x000fe20003f06270 */
[----:B------:R-:W2:Y:S06]  /*b950*/  LDL R64, [R1+0x98] ;  /* 0x0000980001407983 */ /* 0x000eac0000100800 */
[----:B------:R-:W-:Y:S01]  /*b960*/  HMMA.1688.F32.TF32 R68, R68, R60, R44 ;  /* 0x0000003c4444723c */ /* 0x000fe2000008102c */
[----:B------:R-:W-:Y:S02]  /*b970*/  SEL R10, RZ, 0x4, !P2 ;  /* 0x00000004ff0a7807 */ /* 0x000fe40005000000 */
[----:B------:R-:W-:-:S02]  /*b980*/  SEL R9, R9, RZ, !P1 ;  /* 0x000000ff09097207 */ /* 0x000fc40004800000 */
[----:B------:R-:W-:-:S03]  /*b990*/  SEL R31, R31, RZ, !P0 ;  /* 0x000000ff1f1f7207 */ /* 0x000fc60004000000 */
[C---:B-1----:R-:W-:Y:S08]  /*b9a0*/  HMMA.1688.F32.TF32 R72, R40.reuse, R58, R72 ;  /* 0x0000003a2848723c */ /* 0x042ff00000081048 */
[C---:B------:R-:W-:Y:S08]  /*b9b0*/  HMMA.1688.F32.TF32 R88, R40.reuse, R50, R88 ;  /* 0x000000322858723c */ /* 0x040ff00000081058 */
[C---:B------:R-:W-:Y:S08]  /*b9c0*/  HMMA.1688.F32.TF32 R44, R40.reuse, R66, R108 ;  /* 0x00000042282c723c */ /* 0x040ff0000008106c */
[----:B------:R-:W-:Y:S01]  /*b9d0*/  HMMA.1688.F32.TF32 R40, R40, R62, R52 ;  /* 0x0000003e2828723c */ /* 0x000fe20000081034 */
[----:B------:R-:W-:Y:S04]  /*b9e0*/  LDS R52, [R29+0x7180] ;  /* 0x007180001d347984 */ /* 0x000fe80000000800 */
[----:B------:R-:W-:Y:S04]  /*b9f0*/  LDS R54, [R29+0x7980] ;  /* 0x007980001d367984 */ /* 0x000fe80000000800 */
[----:B------:R-:W-:Y:S04]  /*ba00*/  LDS R53, [R30+0x7180] ;  /* 0x007180001e357984 */ /* 0x000fe80000000800 */
[----:B------:R1:W3:Y:S01]  /*ba10*/  LDS R55, [R30+0x7980] ;  /* 0x007980001e377984 */ /* 0x0002e20000000800 */
[----:B------:R-:W-:-:S02]  /*ba20*/  SEL R10, R10, RZ, !P0 ;  /* 0x000000ff0a0a7207 */ /* 0x000fc40004000000 */
[----:B------:R-:W-:Y:S02]  /*ba30*/  ISETP.NE.U32.AND P2, PT, R31, RZ, PT ;  /* 0x000000ff1f00720c */ /* 0x000fe40003f45070 */
[----:B-1----:R-:W-:Y:S02]  /*ba40*/  IADD3 R30, P1, R13, R18, RZ ;  /* 0x000000120d1e7210 */ /* 0x002fe40007f3e0ff */
[----:B------:R-:W-:-:S03]  /*ba50*/  ISETP.NE.U32.AND P3, PT, R10, RZ, PT ;  /* 0x000000ff0a00720c */ /* 0x000fc60003f65070 */
[----:B------:R-:W-:Y:S01]  /*ba60*/  IMAD.X R31, R25, 0x1, R17, P1 ;  /* 0x00000001191f7824 */ /* 0x000fe200008e0611 */
[----:B------:R-:W-:Y:S02]  /*ba70*/  ISETP.GT.AND P1, PT, R14, 0x8, PT ;  /* 0x000000080e00780c */ /* 0x000fe40003f24270 */
[----:B------:R-:W-:Y:S02]  /*ba80*/  IADD3 R48, P4, R13, R0, RZ ;  /* 0x000000000d307210 */ /* 0x000fe40007f9e0ff */
[----:B------:R-:W-:Y:S01]  /*ba90*/  SEL R29, RZ, 0x4, !P1 ;  /* 0x00000004ff1d7807 */ /* 0x000fe20004800000 */
[----:B------:R-:W-:Y:S02]  /*baa0*/  IMAD R10, R9, 0x8000, R2 ;  /* 0x00008000090a7824 */ /* 0x000fe400078e0202 */
[----:B------:R-:W-:Y:S01]  /*bab0*/  IMAD.X R49, R25, 0x1, R12, P4 ;  /* 0x0000000119317824 */ /* 0x000fe200020e060c */
[----:B------:R-:W-:Y:S01]  /*bac0*/  BAR.SYNC.DEFER_BLOCKING 0x0 ;  /* 0x0000000000007b1d */ /* 0x000fe20000010000 */
[----:B------:R-:W-:-:S02]  /*bad0*/  SEL R29, R29, RZ, !P0 ;  /* 0x000000ff1d1d7207 */ /* 0x000fc40004000000 */
[----:B------:R-:W-:-:S03]  /*bae0*/  ISETP.GT.AND P1, PT, R14, 0xc, PT ;  /* 0x0000000c0e00780c */ /* 0x000fc60003f24270 */
[----:B------:R-:W-:Y:S01]  /*baf0*/  @!PT LDS RZ, [RZ] ;  /* 0x00000000fffff984 */ /* 0x000fe20000000800 */
[----:B------:R-:W-:Y:S01]  /*bb00*/  @!PT LDS RZ, [RZ] ;  /* 0x00000000fffff984 */ /* 0x000fe20000000800 */
[----:B------:R-:W-:Y:S01]  /*bb10*/  @!PT LDS RZ, [RZ] ;  /* 0x00000000fffff984 */ /* 0x000fe20000000800 */
[----:B------:R1:W-:Y:S01]  /*bb20*/  LDGSTS.E [R10], [R48.64], P2 ;  /* 0x00000000300a7fae */ /* 0x0003e20009121844 */
[----:B------:R-:W-:Y:S02]  /*bb30*/  ISETP.NE.U32.AND P2, PT, R29, RZ, PT ;  /* 0x000000ff1d00720c */ /* 0x000fe40003f45070 */
[----:B------:R-:W-:Y:S01]  /*bb40*/  SEL R29, RZ, 0x4, !P1 ;  /* 0x00000004ff1d7807 */ /* 0x000fe20004800000 */
[----:B------:R4:W-:Y:S03]  /*bb50*/  LDGSTS.E [R10+0x800], [R30.64], P3 ;  /* 0x008000001e0a7fae */ /* 0x0009e60009921844 */
[----:B------:R-:W-:Y:S02]  /*bb60*/  SEL R29, R29, RZ, !P0 ;  /* 0x000000ff1d1d7207 */ /* 0x000fe40004000000 */
[----:B----4-:R-:W-:Y:S02]  /*bb70*/  IADD3 R30, P3, R13, R138, RZ ;  /* 0x0000008a0d1e7210 */ /* 0x010fe40007f7e0ff */
[----:B------:R-:W-:-:S03]  /*bb80*/  ISETP.NE.U32.AND P1, PT, R29, RZ, PT ;  /* 0x000000ff1d00720c */ /* 0x000fc60003f25070 */
[----:B------:R-:W-:-:S05]  /*bb90*/  IMAD.X R31, R25, 0x1, R139, P3 ;  /* 0x00000001191f7824 */ /* 0x000fca00018e068b */
[----:B------:R4:W-:Y:S02]  /*bba0*/  LDGSTS.E [R10+0x1000], [R30.64], P2 ;  /* 0x010000001e0a7fae */ /* 0x0009e40009121844 */
[----:B----4-:R-:W-:-:S05]  /*bbb0*/  IADD3 R30, P2, R13, R146, RZ ;  /* 0x000000920d1e7210 */ /* 0x010fca0007f5e0ff */
[----:B------:R-:W-:-:S05]  /*bbc0*/  IMAD.X R31, R25, 0x1, R147, P2 ;  /* 0x00000001191f7824 */ /* 0x000fca00010e0693 */
[----:B------:R4:W-:Y:S01]  /*bbd0*/  LDGSTS.E [R10+0x1800], [R30.64], P1 ;  /* 0x018000001e0a7fae */ /* 0x0009e20008921844 */
[----:B------:R-:W-:-:S04]  /*bbe0*/  ISETP.GT.AND P1, PT, R14, 0x10, PT ;  /* 0x000000100e00780c */ /* 0x000fc80003f24270 */
[----:B------:R-:W-:-:S04]  /*bbf0*/  SEL R29, RZ, 0x4, !P1 ;  /* 0x00000004ff1d7807 */ /* 0x000fc80004800000 */
[----:B------:R-:W-:Y:S02]  /*bc00*/  SEL R29, R29, RZ, !P0 ;  /* 0x000000ff1d1d7207 */ /* 0x000fe40004000000 */
[----:B------:R-:W-:Y:S02]  /*bc10*/  ISETP.GT.AND P1, PT, R14, 0x14, PT ;  /* 0x000000140e00780c */ /* 0x000fe40003f24270 */
[----:B------:R-:W-:Y:S02]  /*bc20*/  ISETP.NE.U32.AND P2, PT, R29, RZ, PT ;  /* 0x000000ff1d00720c */ /* 0x000fe40003f45070 */
[----:B------:R-:W-:Y:S02]  /*bc30*/  SEL R29, RZ, 0x4, !P1 ;  /* 0x00000004ff1d7807 */ /* 0x000fe40004800000 */
[----:B----4-:R-:W-:Y:S02]  /*bc40*/  IADD3 R30, P3, R13, R154, RZ ;  /* 0x0000009a0d1e7210 */ /* 0x010fe40007f7e0ff */
[----:B------:R-:W-:-:S03]  /*bc50*/  SEL R29, R29, RZ, !P0 ;  /* 0x000000ff1d1d7207 */ /* 0x000fc60004000000 */
[----:B------:R-:W-:Y:S01]  /*bc60*/  IMAD.X R31, R25, 0x1, R155, P3 ;  /* 0x00000001191f7824 */ /* 0x000fe200018e069b */
[----:B------:R-:W-:-:S04]  /*bc70*/  ISETP.NE.U32.AND P1, PT, R29, RZ, PT ;  /* 0x000000ff1d00720c */ /* 0x000fc80003f25070 */
        /* <DEDUP_REMOVED lines=75> */
[----:B-1----:R-:W-:Y:S02]  /*c130*/  SEL R10, RZ, 0x4, !P1 ;  /* 0x00000004ff0a7807 */ /* 0x002fe40004800000 */
[----:B------:R-:W-:Y:S02]  /*c140*/  ISETP.GT.AND P1, PT, R14, 0x5, PT ;  /* 0x000000050e00780c */ /* 0x000fe40003f24270 */
[----:B------:R-:W-:-:S04]  /*c150*/  SEL R10, R10, RZ, !P0 ;  /* 0x000000ff0a0a7207 */ /* 0x000fc80004000000 */
[----:B------:R-:W-:Y:S02]  /*c160*/  ISETP.NE.U32.AND P2, PT, R10, RZ, PT ;  /* 0x000000ff0a00720c */ /* 0x000fe40003f45070 */
[----:B------:R-:W-:Y:S02]  /*c170*/  SEL R10, RZ, 0x4, !P1 ;  /* 0x00000004ff0a7807 */ /* 0x000fe40004800000 */
[C---:B------:R-:W-:Y:S02]  /*c180*/  ISETP.GT.AND P1, PT, R14.reuse, 0xd, PT ;  /* 0x0000000d0e00780c */ /* 0x040fe40003f24270 */
[----:B------:R-:W-:Y:S02]  /*c190*/  ISETP.GT.AND P3, PT, R14, 0x9, PT ;  /* 0x000000090e00780c */ /* 0x000fe40003f64270 */
[----:B------:R-:W-:Y:S02]  /*c1a0*/  SEL R10, R10, RZ, !P0 ;  /* 0x000000ff0a0a7207 */ /* 0x000fe40004000000 */
[----:B------:R-:W-:-:S02]  /*c1b0*/  SEL R30, RZ, 0x4, !P1 ;  /* 0x00000004ff1e7807 */ /* 0x000fc40004800000 */
[----:B------:R-:W-:Y:S02]  /*c1c0*/  SEL R29, RZ, 0x4, !P3 ;  /* 0x00000004ff1d7807 */ /* 0x000fe40005800000 */
[----:B------:R-:W-:Y:S02]  /*c1d0*/  ISETP.NE.U32.AND P3, PT, R10, RZ, PT ;  /* 0x000000ff0a00720c */ /* 0x000fe40003f65070 */
[----:B------:R-:W-:Y:S02]  /*c1e0*/  SEL R10, R30, RZ, !P0 ;  /* 0x000000ff1e0a7207 */ /* 0x000fe40004000000 */
[----:B------:R-:W-:Y:S01]  /*c1f0*/  IADD3 R30, P6, R13, R24, RZ ;  /* 0x000000180d1e7210 */ /* 0x000fe20007fde0ff */
[----:B------:R-:W-:Y:S01]  /*c200*/  HMMA.1688.F32.TF32 R76, R120, R58, R76 ;  /* 0x0000003a784c723c */ /* 0x000fe2000008104c */
[----:B------:R-:W-:Y:S02]  /*c210*/  SEL R29, R29, RZ, !P0 ;  /* 0x000000ff1d1d7207 */ /* 0x000fe40004000000 */
[----:B------:R-:W-:Y:S01]  /*c220*/  ISETP.GT.AND P5, PT, R14, 0x11, PT ;  /* 0x000000110e00780c */ /* 0x000fe20003fa4270 */
[----:B------:R-:W-:Y:S01]  /*c230*/  IMAD.X R31, R25, 0x1, R23, P6 ;  /* 0x00000001191f7824 */ /* 0x000fe200030e0617 */
[----:B------:R-:W-:-:S03]  /*c240*/  ISETP.NE.U32.AND P1, PT, R29, RZ, PT ;  /* 0x000000ff1d00720c */ /* 0x000fc60003f25070 */
[----:B------:R-:W-:Y:S01]  /*c250*/  HMMA.1688.F32.TF32 R92, R120, R50, R92 ;  /* 0x00000032785c723c */ /* 0x000fe2000008105c */
[----:B------:R-:W-:Y:S02]  /*c260*/  SEL R29, RZ, 0x4, !P5 ;  /* 0x00000004ff1d7807 */ /* 0x000fe40006800000 */
[----:B------:R-:W-:-:S05]  /*c270*/  ISETP.NE.U32.AND P4, PT, R10, RZ, PT ;  /* 0x000000ff0a00720c */ /* 0x000fca0003f85070 */
[----:B------:R-:W-:Y:S01]  /*c280*/  HMMA.1688.F32.TF32 R112, R120, R66, R112 ;  /* 0x000000427870723c */ /* 0x000fe20000081070 */
[----:B------:R-:W-:-:S07]  /*c290*/  IMAD R10, R9, 0x8000, R3 ;  /* 0x00008000090a7824 */ /* 0x000fce00078e0203 */
[----:B------:R-:W-:Y:S01]  /*c2a0*/  HMMA.1688.F32.TF32 R36, R120, R62, R36 ;  /* 0x0000003e7824723c */ /* 0x000fe20000081024 */
[----:B------:R-:W-:Y:S01]  /*c2b0*/  SEL R29, R29, RZ, !P0 ;  /* 0x000000ff1d1d7207 */ /* 0x000fe20004000000 */
[----:B------:R1:W-:Y:S06]  /*c2c0*/  LDGSTS.E [R10+0x200], [R30.64], P2 ;  /* 0x002000001e0a7fae */ /* 0x0003ec0009121844 */
[C---:B------:R-:W-:Y:S08]  /*c2d0*/  HMMA.1688.F32.TF32 R80, R100.reuse, R58, R80 ;  /* 0x0000003a6450723c */ /* 0x040ff00000081050 */
[----:B------:R-:W-:Y:S08]  /*c2e0*/  HMMA.1688.F32.TF32 R96, R100, R50, R96 ;  /* 0x000000326460723c */ /* 0x000ff00000081060 */
[C---:B---3--:R-:W-:Y:S08]  /*c2f0*/  HMMA.1688.F32.TF32 R128, R52.reuse, R58, R84 ;  /* 0x0000003a3480723c */ /* 0x048ff00000081054 */
[----:B------:R-:W-:Y:S01]  /*c300*/  HMMA.1688.F32.TF32 R120, R52, R50, R104 ;  /* 0x000000323478723c */ /* 0x000fe20000081068 */
[----:B------:R-:W-:Y:S01]  /*c310*/  ISETP.GT.AND P5, PT, R14, 0x15, PT ;  /* 0x000000150e00780c */ /* 0x000fe20003fa4270 */
[----:B------:R-:W3:Y:S01]  /*c320*/  LDL R84, [R1+0x14] ;  /* 0x0000140001547983 */ /* 0x000ee20000100800 */
[----:B------:R-:W-:-:S05]  /*c330*/  ISETP.NE.U32.AND P2, PT, R29, RZ, PT ;  /* 0x000000ff1d00720c */ /* 0x000fca0003f45070 */
[----:B------:R-:W-:Y:S01]  /*c340*/  HMMA.1688.F32.TF32 R32, R100, R62, R32 ;  /* 0x0000003e6420723c */ /* 0x000fe20000081020 */
[----:B------:R-:W4:Y:S04]  /*c350*/  S2R R65, SR_TID.X ;  /* 0x0000000000417919 */ /* 0x000f280000002100 */
[----:B------:R-:W5:Y:S03]  /*c360*/  LDL R87, [R1+0x5c] ;  /* 0x00005c0001577983 */ /* 0x000f660000100800 */
[C---:B------:R-:W-:Y:S01]  /*c370*/  HMMA.1688.F32.TF32 R56, R52.reuse, R66, R124 ;  /* 0x000000423438723c */ /* 0x040fe2000008107c */
[----:B------:R-:W2:Y:S04]  /*c380*/  LDL R86, [R1+0x40] ;  /* 0x0000400001567983 */ /* 0x000ea80000100800 */
[----:B------:R-:W2:Y:S03]  /*c390*/  LDL R85, [R1+0x9c] ;  /* 0x00009c0001557983 */ /* 0x000ea60000100800 */
[----:B------:R-:W-:Y:S01]  /*c3a0*/  HMMA.1688.F32.TF32 R48, R52, R62, R68 ;  /* 0x0000003e3430723c */ /* 0x000fe20000081044 */
[----:B------:R-:W-:Y:S01]  /*c3b0*/  SEL R29, RZ, 0x4, !P5 ;  /* 0x00000004ff1d7807 */ /* 0x000fe20006800000 */
[----:B------:R-:W2:Y:S05]  /*c3c0*/  LDL R71, [R1+0x34] ;  /* 0x0000340001477983 */ /* 0x000eaa0000100800 */
[----:B------:R-:W-:Y:S01]  /*c3d0*/  IADD3 R52, P6, R13, R132, RZ ;  /* 0x000000840d347210 */ /* 0x000fe20007fde0ff */
[----:B------:R-:W2:Y:S04]  /*c3e0*/  LDL R63, [R1+0x18] ;  /* 0x00001800013f7983 */ /* 0x000ea80000100800 */
[----:B------:R-:W-:Y:S01]  /*c3f0*/  IMAD.X R53, R25, 0x1, R133, P6 ;  /* 0x0000000119357824 */ /* 0x000fe200030e0685 */
[----:B-1----:R-:W-:Y:S01]  /*c400*/  IADD3 R30, P5, R13, R140, RZ ;  /* 0x0000008c0d1e7210 */ /* 0x002fe20007fbe0ff */
[----:B------:R-:W2:Y:S04]  /*c410*/  LDL R62, [R1+0x38] ;  /* 0x00003800013e7983 */ /* 0x000ea80000100800 */
[----:B------:R1:W-:Y:S01]  /*c420*/  LDGSTS.E [R10+0xa00], [R52.64], P3 ;  /* 0x00a00000340a7fae */ /* 0x0003e20009921844 */
[----:B------:R-:W-:-:S02]  /*c430*/  ISETP.GT.AND P3, PT, R14, 0x19, PT ;  /* 0x000000190e00780c */ /* 0x000fc40003f64270 */
[----:B------:R-:W-:Y:S01]  /*c440*/  SEL R29, R29, RZ, !P0 ;  /* 0x000000ff1d1d7207 */ /* 0x000fe20004000000 */
[----:B------:R-:W-:Y:S01]  /*c450*/  IMAD.X R31, R25, 0x1, R141, P5 ;  /* 0x00000001191f7824 */ /* 0x000fe200028e068d */
[----:B------:R-:W-:Y:S01]  /*c460*/  ISETP.GT.AND P5, PT, R14, 0x1d, PT ;  /* 0x0000001d0e00780c */ /* 0x000fe20003fa4270 */
[----:B------:R-:W2:Y:S04]  /*c470*/  LDL R70, [R1+0x54] ;  /* 0x0000540001467983 */ /* 0x000ea80000100800 */
[----:B------:R4:W-:Y:S01]  /*c480*/  LDGSTS.E [R10+0x1200], [R30.64], P1 ;  /* 0x012000001e0a7fae */ /* 0x0009e20008921844 */
[----:B-1----:R-:W-:Y:S02]  /*c490*/  IADD3 R52, P6, R13, R148, RZ ;  /* 0x000000940d347210 */ /* 0x002fe40007fde0ff */
[----:B------:R-:W-:Y:S01]  /*c4a0*/  SEL R53, RZ, 0x4, !P3 ;  /* 0x00000004ff357807 */ /* 0x000fe20005800000 */
[----:B------:R-:W-:Y:S01]  /*c4b0*/  HMMA.1688.F32.TF32 R116, R100, R66, R116 ;  /* 0x000000426474723c */ /* 0x000fe20000081074 */
[----:B------:R-:W-:Y:S01]  /*c4c0*/  ISETP.NE.U32.AND P3, PT, R29, RZ, PT ;  /* 0x000000ff1d00720c */ /* 0x000fe20003f65070 */
[----:B------:R-:W2:Y:S01]  /*c4d0*/  LDL R67, [R1+0x58] ;  /* 0x0000580001437983 */ /* 0x000ea20000100800 */
[----:B------:R-:W-:Y:S01]  /*c4e0*/  SEL R29, R53, RZ, !P0 ;  /* 0x000000ff351d7207 */ /* 0x000fe20004000000 */
[----:B------:R-:W-:Y:S01]  /*c4f0*/  IMAD.X R53, R25, 0x1, R149, P6 ;  /* 0x0000000119357824 */ /* 0x000fe200030e0695 */
[----:B----4-:R-:W-:Y:S01]  /*c500*/  LOP3.LUT R61, R65, 0x3f, RZ, 0xc0, !PT ;  /* 0x0000003f413d7812 */ /* 0x010fe200078ec0ff */
[----:B------:R-:W4:Y:S01]  /*c510*/  LDL R69, [R1+0x74] ;  /* 0x0000740001457983 */ /* 0x000f220000100800 */
[----:B------:R-:W-:-:S02]  /*c520*/  ISETP.NE.U32.AND P1, PT, R29, RZ, PT ;  /* 0x000000ff1d00720c */ /* 0x000fc40003f25070 */
[----:B------:R-:W-:Y:S01]  /*c530*/  SEL R29, RZ, 0x4, !P5 ;  /* 0x00000004ff1d7807 */ /* 0x000fe20006800000 */
[----:B------:R1:W-:Y:S01]  /*c540*/  LDGSTS.E [R10+0x1a00], [R52.64], P4 ;  /* 0x01a00000340a7fae */ /* 0x0003e2000a121844 */
[----:B------:R-:W-:Y:S02]  /*c550*/  ISETP.GT.AND P4, PT, R14, 0x21, PT ;  /* 0x000000210e00780c */ /* 0x000fe40003f84270 */
[----:B------:R-:W-:Y:S01]  /*c560*/  IADD3 R30, P5, R13, R156, RZ ;  /* 0x0000009c0d1e7210 */ /* 0x000fe20007fbe0ff */
[----:B------:R-:W2:Y:S01]  /*c570*/  LDL R66, [R1+0x94] ;  /* 0x0000940001427983 */ /* 0x000ea20000100800 */
[----:B------:R-:W-:-:S03]  /*c580*/  SEL R29, R29, RZ, !P0 ;  /* 0x000000ff1d1d7207 */ /* 0x000fc60004000000 */
[----:B------:R-:W-:Y:S01]  /*c590*/  IMAD.X R31, R25, 0x1, R157, P5 ;  /* 0x00000001191f7824 */ /* 0x000fe200028e069d */
[----:B------:R-:W2:Y:S01]  /*c5a0*/  LDL R68, [R1+0x78] ;  /* 0x0000780001447983 */ /* 0x000ea20000100800 */
[----:B-1----:R-:W-:-:S03]  /*c5b0*/  IADD3 R52, P6, R13, R164, RZ ;  /* 0x000000a40d347210 */ /* 0x002fc60007fde0ff */
[----:B------:R1:W-:Y:S01]  /*c5c0*/  LDGSTS.E [R10+0x2200], [R30.64], P2 ;  /* 0x022000001e0a7fae */ /* 0x0003e20009121844 */
[----:B------:R-:W-:Y:S02]  /*c5d0*/  SEL R53, RZ, 0x4, !P4 ;  /* 0x00000004ff357807 */ /* 0x000fe40006000000 */
[----:B------:R-:W-:Y:S01]  /*c5e0*/  ISETP.NE.U32.AND P4, PT, R29, RZ, PT ;  /* 0x000000ff1d00720c */ /* 0x000fe20003f85070 */
[----:B------:R-:W2:Y:S01]  /*c5f0*/  LDL R65, [R1+0xb4] ;  /* 0x0000b40001417983 */ /* 0x000ea20000100800 */
[----:B------:R-:W-:Y:S01]  /*c600*/  SEL R29, R53, RZ, !P0 ;  /* 0x000000ff351d7207 */ /* 0x000fe20004000000 */
[----:B------:R-:W-:Y:S01]  /*c610*/  IMAD.X R53, R25, 0x1, R165, P6 ;  /* 0x0000000119357824 */ /* 0x000fe200030e06a5 */
[C---:B------:R-:W-:Y:S01]  /*c620*/  ISETP.GT.AND P5, PT, R14.reuse, 0x25, PT ;  /* 0x000000250e00780c */ /* 0x040fe20003fa4270 */
[----:B------:R-:W2:Y:S01]  /*c630*/  LDL R103, [R1+0xc4] ;  /* 0x0000c40001677983 */ /* 0x000ea20000100800 */
[----:B------:R-:W-:Y:S02]  /*c640*/  ISETP.NE.U32.AND P2, PT, R29, RZ, PT ;  /* 0x000000ff1d00720c */ /* 0x000fe40003f45070 */
[----:B------:R-:W-:Y:S01]  /*c650*/  SEL R29, RZ, 0x4, !P5 ;  /* 0x00000004ff1d7807 */ /* 0x000fe20006800000 */
[----:B------:R1:W-:Y:S01]  /*c660*/  LDGSTS.E [R10+0x2a00], [R52.64], P3 ;  /* 0x02a00000340a7fae */ /* 0x0003e20009921844 */
[----:B------:R-:W-:-:S02]  /*c670*/  ISETP.GT.AND P3, PT, R14, 0x29, PT ;  /* 0x000000290e00780c */ /* 0x000fc40003f64270 */
[----:B-1----:R-:W-:Y:S01]  /*c680*/  IADD3 R30, P5, R13, R172, RZ ;  /* 0x000000ac0d1e7210 */ /* 0x002fe20007fbe0ff */
[----:B------:R-:W2:Y:S01]  /*c690*/  LDL R102, [R1+0xa8] ;  /* 0x0000a80001667983 */ /* 0x000ea20000100800 */
[----:B------:R-:W-:-:S03]  /*c6a0*/  SEL R29, R29, RZ, !P0 ;  /* 0x000000ff1d1d7207 */ /* 0x000fc60004000000 */
[----:B------:R-:W-:Y:S01]  /*c6b0*/  IMAD.X R31, R25, 0x1, R173, P5 ;  /* 0x00000001191f7824 */ /* 0x000fe200028e06ad */
[----:B------:R-:W2:Y:S01]  /*c6c0*/  LDL R101, [R1+0xe4] ;  /* 0x0000e40001657983 */ /* 0x000ea20000100800 */
[----:B------:R-:W-:-:S03]  /*c6d0*/  IADD3 R52, P6, R13, R180, RZ ;  /* 0x000000b40d347210 */ /* 0x000fc60007fde0ff */
[----:B------:R1:W-:Y:S01]  /*c6e0*/  LDGSTS.E [R10+0x3200], [R30.64], P1 ;  /* 0x032000001e0a7fae */ /* 0x0003e20008921844 */
[----:B------:R-:W-:Y:S02]  /*c6f0*/  SEL R53, RZ, 0x4, !P3 ;  /* 0x00000004ff357807 */ /* 0x000fe40005800000 */
[----:B------:R-:W-:Y:S01]  /*c700*/  ISETP.NE.U32.AND P3, PT, R29, RZ, PT ;  /* 0x000000ff1d00720c */ /* 0x000fe20003f65070 */
[----:B------:R-:W2:Y:S01]  /*c710*/  LDL R100, [R1+0xc8] ;  /* 0x0000c80001647983 */ /* 0x000ea20000100800 */
[----:B------:R-:W-:Y:S01]  /*c720*/  SEL R29, R53, RZ, !P0 ;  /* 0x000000ff351d7207 */ /* 0x000fe20004000000 */
[----:B------:R-:W-:Y:S01]  /*c730*/  IMAD.X R53, R25, 0x1, R181, P6 ;  /* 0x0000000119357824 */ /* 0x000fe200030e06b5 */
[C---:B------:R-:W-:Y:S02]  /*c740*/  ISETP.GT.AND P5, PT, R14.reuse, 0x2d, PT ;  /* 0x0000002d0e00780c */ /* 0x040fe40003fa4270 */
[----:B------:R-:W-:Y:S02]  /*c750*/  ISETP.NE.U32.AND P1, PT, R29, RZ, PT ;  /* 0x000000ff1d00720c */ /* 0x000fe40003f25070 */
[----:B------:R-:W-:Y:S01]  /*c760*/  SEL R29, RZ, 0x4, !P5 ;  /* 0x00000004ff1d7807 */ /* 0x000fe20006800000 */
[----:B------:R1:W-:Y:S01]  /*c770*/  LDGSTS.E [R10+0x3a00], [R52.64], P4 ;  /* 0x03a00000340a7fae */ /* 0x0003e2000a121844 */
[----:B------:R-:W-:-:S02]  /*c780*/  ISETP.GT.AND P4, PT, R14, 0x31, PT ;  /* 0x000000310e00780c */ /* 0x000fc40003f84270 */
[----:B-1----:R-:W-:Y:S02]  /*c790*/  IADD3 R30, P5, R13, R188, RZ ;  /* 0x000000bc0d1e7210 */ /* 0x002fe40007fbe0ff */
[----:B------:R-:W-:-:S03]  /*c7a0*/  SEL R29, R29, RZ, !P0 ;  /* 0x000000ff1d1d7207 */ /* 0x000fc60004000000 */
[----:B------:R-:W-:Y:S01]  /*c7b0*/  IMAD.X R31, R25, 0x1, R189, P5 ;  /* 0x00000001191f7824 */ /* 0x000fe200028e06bd */
[----:B------:R-:W-:-:S04]  /*c7c0*/  IADD3 R52, P6, R13, R196, RZ ;  /* 0x000000c40d347210 */ /* 0x000fc80007fde0ff */
[----:B------:R1:W-:Y:S01]  /*c7d0*/  LDGSTS.E [R10+0x4200], [R30.64], P2 ;  /* 0x042000001e0a7fae */ /* 0x0003e20009121844 */
[----:B------:R-:W-:Y:S02]  /*c7e0*/  SEL R53, RZ, 0x4, !P4 ;  /* 0x00000004ff357807 */ /* 0x000fe40006000000 */
[----:B------:R-:W-:Y:S02]  /*c7f0*/  ISETP.NE.U32.AND P4, PT, R29, RZ, PT ;  /* 0x000000ff1d00720c */ /* 0x000fe40003f85070 */
        /* <DEDUP_REMOVED lines=10> */
[----:B------:R-:W-:-:S04]  /*c8a0*/  SEL R53, RZ, 0x4, !P3 ;  /* 0x00000004ff357807 */ /* 0x000fc80005800000 */
[----:B------:R1:W-:Y:S01]  /*c8b0*/  LDGSTS.E [R10+0x5200], [R30.64], P1 ;  /* 0x052000001e0a7fae */ /* 0x0003e20008921844 */
[----:B------:R-:W-:Y:S02]  /*c8c0*/  IADD3 R52, P5, R13, R212, RZ ;  /* 0x000000d40d347210 */ /* 0x000fe40007fbe0ff */
[----:B------:R-:W-:Y:S02]  /*c8d0*/  ISETP.NE.U32.AND P3, PT, R29, RZ, PT ;  /* 0x000000ff1d00720c */ /* 0x000fe40003f65070 */
[----:B------:R-:W-:Y:S02]  /*c8e0*/  SEL R29, R53, RZ, !P0 ;  /* 0x000000ff351d7207 */ /* 0x000fe40004000000 */
[----:B------:R-:W-:Y:S01]  /*c8f0*/  ISETP.GT.AND P6, PT, R14, 0x3d, PT ;  /* 0x0000003d0e00780c */ /* 0x000fe20003fc4270 */
[----:B------:R-:W-:Y:S01]  /*c900*/  IMAD.X R53, R25, 0x1, R213, P5 ;  /* 0x0000000119357824 */ /* 0x000fe200028e06d5 */
[----:B------:R-:W-:Y:S02]  /*c910*/  ISETP.NE.U32.AND P5, PT, R29, RZ, PT ;  /* 0x000000ff1d00720c */ /* 0x000fe40003fa5070 */
[----:B------:R-:W-:-:S02]  /*c920*/  SEL R29, RZ, 0x4, !P6 ;  /* 0x00000004ff1d7807 */ /* 0x000fc40007000000 */
[----:B-1----:R-:W-:Y:S01]  /*c930*/  IADD3 R30, P6, R13, R220, RZ ;  /* 0x000000dc0d1e7210 */ /* 0x002fe20007fde0ff */
[----:B------:R1:W-:Y:S01]  /*c940*/  LDGSTS.E [R10+0x5a00], [R52.64], P4 ;  /* 0x05a00000340a7fae */ /* 0x0003e2000a121844 */
[----:B------:R-:W-:-:S03]  /*c950*/  ISETP.GT.AND P1, PT, R14, 0x2, PT ;  /* 0x000000020e00780c */ /* 0x000fc60003f24270 */
[----:B------:R-:W-:Y:S01]  /*c960*/  IMAD.X R31, R25, 0x1, R221, P6 ;  /* 0x00000001191f7824 */ /* 0x000fe200030e06dd */
[----:B------:R-:W-:-:S04]  /*c970*/  IADD3 R54, P6, R13, R236, RZ ;  /* 0x000000ec0d367210 */ /* 0x000fc80007fde0ff */
[----:B------:R1:W-:Y:S02]  /*c980*/  LDGSTS.E [R10+0x6200], [R30.64], P2 ;  /* 0x062000001e0a7fae */ /* 0x0003e40009121844 */
[----:B-1----:R-:W-:Y:S02]  /*c990*/  SEL R53, R29, RZ, !P0 ;  /* 0x000000ff1d357207 */ /* 0x002fe40004000000 */
[----:B------:R-:W-:Y:S02]  /*c9a0*/  SEL R29, RZ, 0x4, !P1 ;  /* 0x00000004ff1d7807 */ /* 0x000fe40004800000 */
[----:B------:R-:W-:Y:S02]  /*c9b0*/  IADD3 R52, P4, R13, R228, RZ ;  /* 0x000000e40d347210 */ /* 0x000fe40007f9e0ff */
[----:B------:R-:W-:Y:S02]  /*c9c0*/  SEL R29, R29, RZ, !P0 ;  /* 0x000000ff1d1d7207 */ /* 0x000fe40004000000 */
[----:B------:R-:W-:-:S02]  /*c9d0*/  ISETP.GT.AND P2, PT, R14, 0x6, PT ;  /* 0x000000060e00780c */ /* 0x000fc40003f44270 */
[----:B------:R-:W-:Y:S01]  /*c9e0*/  ISETP.NE.U32.AND P1, PT, R53, RZ, PT ;  /* 0x000000ff3500720c */ /* 0x000fe20003f25070 */
[----:B------:R-:W-:Y:S01]  /*c9f0*/  IMAD.X R53, R25, 0x1, R229, P4 ;  /* 0x0000000119357824 */ /* 0x000fe200020e06e5 */
[----:B------:R-:W-:Y:S01]  /*ca00*/  ISETP.NE.U32.AND P4, PT, R29, RZ, PT ;  /* 0x000000ff1d00720c */ /* 0x000fe20003f85070 */
[----:B------:R-:W-:Y:S01]  /*ca10*/  IMAD.X R55, R25, 0x1, R237, P6 ;  /* 0x0000000119377824 */ /* 0x000fe200030e06ed */
[----:B------:R-:W-:Y:S02]  /*ca20*/  SEL R29, RZ, 0x4, !P2 ;  /* 0x00000004ff1d7807 */ /* 0x000fe40005000000 */
[C---:B------:R-:W-:Y:S01]  /*ca30*/  ISETP.GT.AND P6, PT, R14.reuse, 0xa, PT ;  /* 0x0000000a0e00780c */ /* 0x040fe20003fc4270 */
[----:B------:R1:W-:Y:S01]  /*ca40*/  LDGSTS.E [R10+0x6a00], [R52.64], P3 ;  /* 0x06a00000340a7fae */ /* 0x0003e20009921844 */
[----:B------:R-:W-:Y:S02]  /*ca50*/  IADD3 R30, P2, R13, R244, RZ ;  /* 0x000000f40d1e7210 */ /* 0x000fe40007f5e0ff */
[----:B------:R-:W-:Y:S01]  /*ca60*/  SEL R29, R29, RZ, !P0 ;  /* 0x000000ff1d1d7207 */ /* 0x000fe20004000000 */
[----:B------:R1:W-:Y:S01]  /*ca70*/  LDGSTS.E [R10+0x7200], [R54.64], P5 ;  /* 0x07200000360a7fae */ /* 0x0003e2000a921844 */
[----:B------:R-:W-:Y:S01]  /*ca80*/  ISETP.GT.AND P3, PT, R14, 0xe, PT ;  /* 0x0000000e0e00780c */ /* 0x000fe20003f64270 */
[----:B------:R-:W-:Y:S01]  /*ca90*/  IMAD.X R31, R25, 0x1, R245, P2 ;  /* 0x00000001191f7824 */ /* 0x000fe200010e06f5 */
[----:B------:R-:W-:-:S02]  /*caa0*/  ISETP.NE.U32.AND P2, PT, R29, RZ, PT ;  /* 0x000000ff1d00720c */ /* 0x000fc40003f45070 */
[----:B-1----:R-:W-:Y:S02]  /*cab0*/  SEL R53, RZ, 0x4, !P6 ;  /* 0x00000004ff357807 */ /* 0x002fe40007000000 */
[----:B------:R1:W-:Y:S01]  /*cac0*/  LDGSTS.E [R10+0x7a00], [R30.64], P1 ;  /* 0x07a000001e0a7fae */ /* 0x0003e20008921844 */
[----:B------:R-:W-:Y:S02]  /*cad0*/  IADD3 R52, P5, R13, R22, RZ ;  /* 0x000000160d347210 */ /* 0x000fe40007fbe0ff */
[----:B------:R-:W-:Y:S02]  /*cae0*/  SEL R53, R53, RZ, !P0 ;  /* 0x000000ff35357207 */ /* 0x000fe40004000000 */
[----:B------:R-:W-:Y:S02]  /*caf0*/  SEL R29, RZ, 0x4, !P3 ;  /* 0x00000004ff1d7807 */ /* 0x000fe40005800000 */
[----:B------:R-:W-:Y:S01]  /*cb00*/  ISETP.NE.U32.AND P3, PT, R53, RZ, PT ;  /* 0x000000ff3500720c */ /* 0x000fe20003f65070 */
[----:B------:R-:W-:Y:S01]  /*cb10*/  IMAD.X R53, R25, 0x1, R21, P5 ;  /* 0x0000000119357824 */ /* 0x000fe200028e0615 */
[----:B------:R-:W-:Y:S01]  /*cb20*/  SEL R54, R29, RZ, !P0 ;  /* 0x000000ff1d367207 */ /* 0x000fe20004000000 */
[----:B------:R-:W-:Y:S01]  /*cb30*/  IMAD R29, R9, 0x8000, R4 ;  /* 0x00008000091d7824 */ /* 0x000fe200078e0204 */
[----:B------:R-:W-:-:S04]  /*cb40*/  ISETP.GT.AND P1, PT, R14, 0x12, PT ;  /* 0x000000120e00780c */ /* 0x000fc80003f24270 */
[----:B------:R1:W-:Y:S02]  /*cb50*/  LDGSTS.E [R29+0x400], [R52.64], P4 ;  /* 0x00400000341d7fae */ /* 0x0003e4000a121844 */
[----:B-1----:R-:W-:Y:S02]  /*cb60*/  SEL R10, RZ, 0x4, !P1 ;  /* 0x00000004ff0a7807 */ /* 0x002fe40004800000 */
[----:B------:R-:W-:Y:S02]  /*cb70*/  ISETP.GT.AND P1, PT, R14, 0x16, PT ;  /* 0x000000160e00780c */ /* 0x000fe40003f24270 */
[----:B------:R-:W-:Y:S02]  /*cb80*/  ISETP.NE.U32.AND P5, PT, R54, RZ, PT ;  /* 0x000000ff3600720c */ /* 0x000fe40003fa5070 */
[----:B------:R-:W-:Y:S02]  /*cb90*/  IADD3 R52, P6, R13, R134, RZ ;  /* 0x000000860d347210 */ /* 0x000fe40007fde0ff */
[----:B------:R-:W-:-:S03]  /*cba0*/  SEL R31, RZ, 0x4, !P1 ;  /* 0x00000004ff1f7807 */ /* 0x000fc60004800000 */
[----:B------:R-:W-:Y:S01]  /*cbb0*/  IMAD.X R53, R25, 0x1, R135, P6 ;  /* 0x0000000119357824 */ /* 0x000fe200030e0687 */
[----:B------:R-:W-:Y:S02]  /*cbc0*/  IADD3 R54, P6, R13, R142, RZ ;  /* 0x0000008e0d367210 */ /* 0x000fe40007fde0ff */
[----:B------:R-:W-:Y:S02]  /*cbd0*/  SEL R10, R10, RZ, !P0 ;  /* 0x000000ff0a0a7207 */ /* 0x000fe40004000000 */
[----:B------:R-:W-:Y:S01]  /*cbe0*/  ISETP.GT.AND P4, PT, R14, 0x1a, PT ;  /* 0x0000001a0e00780c */ /* 0x000fe20003f84270 */
[----:B------:R-:W-:Y:S01]  /*cbf0*/  IMAD.X R55, R25, 0x1, R143, P6 ;  /* 0x0000000119377824 */ /* 0x000fe200030e068f */
[----:B------:R-:W-:Y:S01]  /*cc00*/  IADD3 R30, P6, R13, R150, RZ ;  /* 0x000000960d1e7210 */ /* 0x000fe20007fde0ff */
[----:B------:R1:W-:Y:S01]  /*cc10*/  LDGSTS.E [R29+0xc00], [R52.64], P2 ;  /* 0x00c00000341d7fae */ /* 0x0003e20009121844 */
[----:B------:R-:W-:Y:S02]  /*cc20*/  SEL R31, R31, RZ, !P0 ;  /* 0x000000ff1f1f7207 */ /* 0x000fe40004000000 */
[----:B------:R-:W-:Y:S01]  /*cc30*/  ISETP.NE.U32.AND P1, PT, R10, RZ, PT ;  /* 0x000000ff0a00720c */ /* 0x000fe20003f25070 */
[----:B------:R1:W-:Y:S01]  /*cc40*/  LDGSTS.E [R29+0x1400], [R54.64], P3 ;  /* 0x01400000361d7fae */ /* 0x0003e20009921844 */
[----:B------:R-:W-:-:S02]  /*cc50*/  SEL R10, RZ, 0x4, !P4 ;  /* 0x00000004ff0a7807 */ /* 0x000fc40006000000 */
[----:B------:R-:W-:Y:S01]  /*cc60*/  ISETP.NE.U32.AND P4, PT, R31, RZ, PT ;  /* 0x000000ff1f00720c */ /* 0x000fe20003f85070 */
[----:B------:R-:W-:Y:S01]  /*cc70*/  IMAD.X R31, R25, 0x1, R151, P6 ;  /* 0x00000001191f7824 */ /* 0x000fe200030e0697 */
[----:B------:R-:W-:Y:S02]  /*cc80*/  ISETP.GT.AND P6, PT, R14, 0x1e, PT ;  /* 0x0000001e0e00780c */ /* 0x000fe40003fc4270 */
[----:B-1----:R-:W-:Y:S02]  /*cc90*/  IADD3 R52, P3, R13, R158, RZ ;  /* 0x0000009e0d347210 */ /* 0x002fe40007f7e0ff */
[----:B------:R1:W-:Y:S01]  /*cca0*/  LDGSTS.E [R29+0x1c00], [R30.64], P5 ;  /* 0x01c000001e1d7fae */ /* 0x0003e2000a921844 */
[----:B------:R-:W-:Y:S02]  /*ccb0*/  SEL R10, R10, RZ, !P0 ;  /* 0x000000ff0a0a7207 */ /* 0x000fe40004000000 */
[----:B------:R-:W-:Y:S01]  /*ccc0*/  SEL R54, RZ, 0x4, !P6 ;  /* 0x00000004ff367807 */ /* 0x000fe20007000000 */
[----:B------:R-:W-:Y:S01]  /*ccd0*/  IMAD.X R53, R25, 0x1, R159, P3 ;  /* 0x0000000119357824 */ /* 0x000fe200018e069f */
[----:B------:R-:W-:-:S02]  /*cce0*/  ISETP.GT.AND P5, PT, R14, 0x22, PT ;  /* 0x000000220e00780c */ /* 0x000fc40003fa4270 */
[----:B------:R-:W-:Y:S02]  /*ccf0*/  SEL R54, R54, RZ, !P0 ;  /* 0x000000ff36367207 */ /* 0x000fe40004000000 */
[----:B------:R-:W-:Y:S01]  /*cd00*/  ISETP.NE.U32.AND P2, PT, R10, RZ, PT ;  /* 0x000000ff0a00720c */ /* 0x000fe20003f45070 */
[----:B------:R3:W-:Y:S01]  /*cd10*/  LDGSTS.E [R29+0x2400], [R52.64], P1 ;  /* 0x02400000341d7fae */ /* 0x0007e20008921844 */
[----:B-1----:R-:W-:Y:S02]  /*cd20*/  IADD3 R30, P3, R13, R166, RZ ;  /* 0x000000a60d1e7210 */ /* 0x002fe40007f7e0ff */
[----:B------:R-:W-:-:S03]  /*cd30*/  SEL R10, RZ, 0x4, !P5 ;  /* 0x00000004ff0a7807 */ /* 0x000fc60006800000 */
[----:B------:R-:W-:Y:S01]  /*cd40*/  IMAD.X R31, R25, 0x1, R167, P3 ;  /* 0x00000001191f7824 */ /* 0x000fe200018e06a7 */
[----:B------:R-:W-:Y:S02]  /*cd50*/  ISETP.NE.U32.AND P3, PT, R54, RZ, PT ;  /* 0x000000ff3600720c */ /* 0x000fe40003f65070 */
[----:B------:R-:W-:Y:S02]  /*cd60*/  IADD3 R54, P5, R13, R174, RZ ;  /* 0x000000ae0d367210 */ /* 0x000fe40007fbe0ff */
[----:B------:R-:W-:Y:S01]  /*cd70*/  ISETP.GT.AND P6, PT, R14, 0x26, PT ;  /* 0x000000260e00780c */ /* 0x000fe20003fc4270 */
[----:B------:R1:W-:Y:S02]  /*cd80*/  LDGSTS.E [R29+0x2c00], [R30.64], P4 ;  /* 0x02c000001e1d7fae */ /* 0x0003e4000a121844 */
[----:B------:R-:W-:Y:S01]  /*cd90*/  IMAD.X R55, R25, 0x1, R175, P5 ;  /* 0x0000000119377824 */ /* 0x000fe200028e06af */
[----:B------:R-:W-:Y:S02]  /*cda0*/  SEL R60, RZ, 0x4, !P6 ;  /* 0x00000004ff3c7807 */ /* 0x000fe40007000000 */
[----:B------:R-:W-:-:S02]  /*cdb0*/  SEL R10, R10, RZ, !P0 ;  /* 0x000000ff0a0a7207 */ /* 0x000fc40004000000 */
[----:B---3--:R-:W-:Y:S01]  /*cdc0*/  IADD3 R52, P6, R13, R182, RZ ;  /* 0x000000b60d347210 */ /* 0x008fe20007fde0ff */
[----:B------:R3:W-:Y:S01]  /*cdd0*/  LDGSTS.E [R29+0x3400], [R54.64], P2 ;  /* 0x03400000361d7fae */ /* 0x0007e20009121844 */
[----:B------:R-:W-:Y:S02]  /*cde0*/  ISETP.GT.AND P4, PT, R14, 0x2a, PT ;  /* 0x0000002a0e00780c */ /* 0x000fe40003f84270 */
[----:B------:R-:W-:Y:S01]  /*cdf0*/  ISETP.NE.U32.AND P1, PT, R10, RZ, PT ;  /* 0x000000ff0a00720c */ /* 0x000fe20003f25070 */
[----:B------:R-:W-:Y:S01]  /*ce00*/  IMAD.X R53, R25, 0x1, R183, P6 ;  /* 0x0000000119357824 */ /* 0x000fe200030e06b7 */
[----:B------:R-:W-:Y:S02]  /*ce10*/  ISETP.GT.AND P2, PT, R14, 0x2e, PT ;  /* 0x0000002e0e00780c */ /* 0x000fe40003f44270 */
[----:B------:R-:W-:Y:S02]  /*ce20*/  SEL R60, R60, RZ, !P0 ;  /* 0x000000ff3c3c7207 */ /* 0x000fe40004000000 */
[----:B------:R-:W-:Y:S01]  /*ce30*/  SEL R10, RZ, 0x4, !P4 ;  /* 0x00000004ff0a7807 */ /* 0x000fe20006000000 */
[----:B------:R5:W-:Y:S01]  /*ce40*/  LDGSTS.E [R29+0x3c00], [R52.64], P3 ;  /* 0x03c00000341d7fae */ /* 0x000be20009921844 */
[----:B---3--:R-:W-:-:S02]  /*ce50*/  IADD3 R54, P6, R13, R190, RZ ;  /* 0x000000be0d367210 */ /* 0x008fc40007fde0ff */
[----:B-1----:R-:W-:Y:S02]  /*ce60*/  SEL R31, RZ, 0x4, !P2 ;  /* 0x00000004ff1f7807 */ /* 0x002fe40005000000 */
[----:B------:R-:W-:Y:S01]  /*ce70*/  ISETP.NE.U32.AND P5, PT, R60, RZ, PT ;  /* 0x000000ff3c00720c */ /* 0x000fe20003fa5070 */
[----:B------:R-:W-:Y:S01]  /*ce80*/  IMAD.X R55, R25, 0x1, R191, P6 ;  /* 0x0000000119377824 */ /* 0x000fe200030e06bf */
[----:B------:R-:W-:Y:S02]  /*ce90*/  SEL R10, R10, RZ, !P0 ;  /* 0x000000ff0a0a7207 */ /* 0x000fe40004000000 */
[----:B------:R-:W-:Y:S02]  /*cea0*/  ISETP.GT.AND P4, PT, R14, 0x32, PT ;  /* 0x000000320e00780c */ /* 0x000fe40003f84270 */
[----:B------:R-:W-:Y:S01]  /*ceb0*/  IADD3 R30, P6, R13, R198, RZ ;  /* 0x000000c60d1e7210 */ /* 0x000fe20007fde0ff */
[----:B------:R1:W-:Y:S01]  /*cec0*/  LDGSTS.E [R29+0x4400], [R54.64], P1 ;  /* 0x04400000361d7fae */ /* 0x0003e20008921844 */
[----:B------:R-:W-:-:S02]  /*ced0*/  SEL R31, R31, RZ, !P0 ;  /* 0x000000ff1f1f7207 */ /* 0x000fc40004000000 */
[----:B------:R-:W-:Y:S02]  /*cee0*/  ISETP.NE.U32.AND P2, PT, R10, RZ, PT ;  /* 0x000000ff0a00720c */ /* 0x000fe40003f45070 */
[----:B------:R-:W-:Y:S02]  /*cef0*/  SEL R10, RZ, 0x4, !P4 ;  /* 0x00000004ff0a7807 */ /* 0x000fe40006000000 */
[----:B------:R-:W-:Y:S01]  /*cf00*/  ISETP.NE.U32.AND P4, PT, R31, RZ, PT ;  /* 0x000000ff1f00720c */ /* 0x000fe20003f85070 */
[----:B------:R-:W-:Y:S01]  /*cf10*/  IMAD.X R31, R25, 0x1, R199, P6 ;  /* 0x00000001191f7824 */ /* 0x000fe200030e06c7 */
[----:B------:R-:W-:Y:S02]  /*cf20*/  ISETP.GT.AND P6, PT, R14, 0x36, PT ;  /* 0x000000360e00780c */ /* 0x000fe40003fc4270 */
[----:B-----5:R-:W-:Y:S02]  /*cf30*/  IADD3 R52, P1, R13, R206, RZ ;  /* 0x000000ce0d347210 */ /* 0x020fe40007f3e0ff */
[----:B-1----:R-:W-:Y:S01]  /*cf40*/  SEL R54, RZ, 0x4, !P6 ;  /* 0x00000004ff367807 */ /* 0x002fe20007000000 */
[----:B------:R1:W-:Y:S02]  /*cf50*/  LDGSTS.E [R29+0x4c00], [R30.64], P5 ;  /* 0x04c000001e1d7fae */ /* 0x0003e4000a921844 */
[----:B------:R-:W-:Y:S01]  /*cf60*/  IMAD.X R53, R25, 0x1, R207, P1 ;  /* 0x0000000119357824 */ /* 0x000fe200008e06cf */
[----:B------:R-:W-:-:S02]  /*cf70*/  SEL R10, R10, RZ, !P0 ;  /* 0x000000ff0a0a7207 */ /* 0x000fc40004000000 */
[----:B------:R-:W-:Y:S02]  /*cf80*/  ISETP.GT.AND P5, PT, R14, 0x3a, PT ;  /* 0x0000003a0e00780c */ /* 0x000fe40003fa4270 */
[----:B------:R-:W-:Y:S01]  /*cf90*/  SEL R54, R54, RZ, !P0 ;  /* 0x000000ff36367207 */ /* 0x000fe20004000000 */
[----:B------:R3:W-:Y:S01]  /*cfa0*/  LDGSTS.E [R29+0x5400], [R52.64], P2 ;  /* 0x05400000341d7fae */ /* 0x0007e20009121844 */
[----:B-1----:R-:W-:Y:S02]  /*cfb0*/  IADD3 R30, P1, R13, R214, RZ ;  /* 0x000000d60d1e7210 */ /* 0x002fe40007f3e0ff */
[----:B------:R-:W-:Y:S02]  /*cfc0*/  ISETP.NE.U32.AND P3, PT, R10, RZ, PT ;  /* 0x000000ff0a00720c */ /* 0x000fe40003f65070 */
[----:B------:R-:W-:Y:S01]  /*cfd0*/  SEL R10, RZ, 0x4, !P5 ;  /* 0x00000004ff0a7807 */ /* 0x000fe20006800000 */
[----:B------:R-:W-:Y:S01]  /*cfe0*/  IMAD.X R31, R25, 0x1, R215, P1 ;  /* 0x00000001191f7824 */ /* 0x000fe200008e06d7 */
[----:B------:R-:W-:-:S02]  /*cff0*/  ISETP.NE.U32.AND P1, PT, R54, RZ, PT ;  /* 0x000000ff3600720c */ /* 0x000fc40003f25070 */
[----:B------:R-:W-:Y:S02]  /*d000*/  IADD3 R54, P5, R13, R222, RZ ;  /* 0x000000de0d367210 */ /* 0x000fe40007fbe0ff */
[----:B------:R-:W-:Y:S01]  /*d010*/  ISETP.GT.AND P6, PT, R14, 0x3e, PT ;  /* 0x0000003e0e00780c */ /* 0x000fe20003fc4270 */
[----:B------:R1:W-:Y:S01]  /*d020*/  LDGSTS.E [R29+0x5c00], [R30.64], P4 ;  /* 0x05c000001e1d7fae */ /* 0x0003e2000a121844 */
[----:B------:R-:W-:Y:S01]  /*d030*/  SEL R10, R10, RZ, !P0 ;  /* 0x000000ff0a0a7207 */ /* 0x000fe20004000000 */
[----:B------:R-:W-:Y:S01]  /*d040*/  IMAD.X R55, R25, 0x1, R223, P5 ;  /* 0x0000000119377824 */ /* 0x000fe200028e06df */
[----:B------:R-:W-:Y:S02]  /*d050*/  ISETP.GT.AND P5, PT, R14, 0x3, PT ;  /* 0x000000030e00780c */ /* 0x000fe40003fa4270 */
[----:B------:R-:W-:Y:S02]  /*d060*/  SEL R60, RZ, 0x4, !P6 ;  /* 0x00000004ff3c7807 */ /* 0x000fe40007000000 */
[----:B------:R-:W-:Y:S01]  /*d070*/  ISETP.NE.U32.AND P2, PT, R10, RZ, PT ;  /* 0x000000ff0a00720c */ /* 0x000fe20003f45070 */
[----:B------:R5:W-:Y:S01]  /*d080*/  LDGSTS.E [R29+0x6400], [R54.64], P3 ;  /* 0x06400000361d7fae */ /* 0x000be20009921844 */
[----:B------:R-:W-:-:S02]  /*d090*/  SEL R10, RZ, 0x4, !P5 ;  /* 0x00000004ff0a7807 */ /* 0x000fc40006800000 */
[----:B-1----:R-:W-:Y:S02]  /*d0a0*/  IADD3 R30, P6, R13, R230, RZ ;  /* 0x000000e60d1e7210 */ /* 0x002fe40007fde0ff */
[----:B------:R-:W-:Y:S02]  /*d0b0*/  ISETP.GT.AND P3, PT, R14, 0x7, PT ;  /* 0x000000070e00780c */ /* 0x000fe40003f64270 */
[----:B------:R-:W-:Y:S01]  /*d0c0*/  SEL R60, R60, RZ, !P0 ;  /* 0x000000ff3c3c7207 */ /* 0x000fe20004000000 */
[----:B------:R-:W-:Y:S01]  /*d0d0*/  IMAD.X R31, R25, 0x1, R231, P6 ;  /* 0x00000001191f7824 */ /* 0x000fe200030e06e7 */
[----:B------:R-:W-:Y:S02]  /*d0e0*/  SEL R10, R10, RZ, !P0 ;  /* 0x000000ff0a0a7207 */ /* 0x000fe40004000000 */
[----:B------:R-:W-:Y:S02]  /*d0f0*/  ISETP.GT.AND P5, PT, R14, 0xb, PT ;  /* 0x0000000b0e00780c */ /* 0x000fe40003fa4270 */
[----:B---3--:R-:W-:Y:S01]  /*d100*/  IADD3 R52, P6, R13, R238, RZ ;  /* 0x000000ee0d347210 */ /* 0x008fe20007fde0ff */
[----:B------:R1:W-:Y:S01]  /*d110*/  LDGSTS.E [R29+0x6c00], [R30.64], P1 ;  /* 0x06c000001e1d7fae */ /* 0x0003e20008921844 */
[----:B-----5:R-:W-:-:S02]  /*d120*/  SEL R55, RZ, 0x4, !P3 ;  /* 0x00000004ff377807 */ /* 0x020fc40005800000 */
[----:B------:R-:W-:Y:S02]  /*d130*/  ISETP.NE.U32.AND P4, PT, R60, RZ, PT ;  /* 0x000000ff3c00720c */ /* 0x000fe40003f85070 */
[----:B------:R-:W-:Y:S02]  /*d140*/  ISETP.NE.U32.AND P3, PT, R10, RZ, PT ;  /* 0x000000ff0a00720c */ /* 0x000fe40003f65070 */
[----:B------:R-:W-:Y:S01]  /*d150*/  SEL R10, RZ, 0x4, !P5 ;  /* 0x00000004ff0a7807 */ /* 0x000fe20006800000 */
[----:B------:R-:W-:Y:S01]  /*d160*/  IMAD.X R53, R25, 0x1, R239, P6 ;  /* 0x0000000119357824 */ /* 0x000fe200030e06ef */
[----:B------:R-:W-:Y:S02]  /*d170*/  IADD3 R54, P5, R13, R246, RZ ;  /* 0x000000f60d367210 */ /* 0x000fe40007fbe0ff */
[----:B------:R-:W-:Y:S02]  /*d180*/  SEL R55, R55, RZ, !P0 ;  /* 0x000000ff37377207 */ /* 0x000fe40004000000 */
[----:B------:R3:W-:Y:S02]  /*d190*/  LDGSTS.E [R29+0x7400], [R52.64], P2 ;  /* 0x07400000341d7fae */ /* 0x0007e40009121844 */
[----:B------:R-:W-:Y:S01]  /*d1a0*/  ISETP.NE.U32.AND P1, PT, R55, RZ, PT ;  /* 0x000000ff3700720c */ /* 0x000fe20003f25070 */
[----:B------:R-:W-:Y:S01]  /*d1b0*/  IMAD.X R55, R25, 0x1, R247, P5 ;  /* 0x0000000119377824 */ /* 0x000fe200028e06f7 */
[----:B------:R-:W-:-:S02]  /*d1c0*/  ISETP.GT.AND P5, PT, R14, 0x13, PT ;  /* 0x000000130e00780c */ /* 0x000fc40003fa4270 */
[----:B------:R-:W-:Y:S02]  /*d1d0*/  ISETP.GT.AND P2, PT, R14, 0xf, PT ;  /* 0x0000000f0e00780c */ /* 0x000fe40003f44270 */
[----:B------:R1:W-:Y:S01]  /*d1e0*/  LDGSTS.E [R29+0x7c00], [R54.64], P4 ;  /* 0x07c00000361d7fae */ /* 0x0003e2000a121844 */
[----:B---3--:R-:W-:Y:S02]  /*d1f0*/  SEL R53, RZ, 0x4, !P5 ;  /* 0x00000004ff357807 */ /* 0x008fe40006800000 */
[----:B------:R-:W-:Y:S02]  /*d200*/  IADD3 R52, P5, R13, R136, RZ ;  /* 0x000000880d347210 */ /* 0x000fe40007fbe0ff */
[----:B------:R-:W-:Y:S02]  /*d210*/  SEL R53, R53, RZ, !P0 ;  /* 0x000000ff35357207 */ /* 0x000fe40004000000 */
[----:B-1----:R-:W-:Y:S02]  /*d220*/  SEL R29, RZ, 0x4, !P2 ;  /* 0x00000004ff1d7807 */ /* 0x002fe40005000000 */
[----:B------:R-:W-:-:S02]  /*d230*/  IADD3 R30, P2, R13, R20, RZ ;  /* 0x000000140d1e7210 */ /* 0x000fc40007f5e0ff */
[----:B------:R-:W-:-:S03]  /*d240*/  SEL R10, R10, RZ, !P0 ;  /* 0x000000ff0a0a7207 */ /* 0x000fc60004000000 */
[----:B------:R-:W-:Y:S01]  /*d250*/  IMAD.X R31, R25, 0x1, R19, P2 ;  /* 0x00000001191f7824 */ /* 0x000fe200010e0613 */
[----:B------:R-:W-:Y:S01]  /*d260*/  ISETP.NE.U32.AND P2, PT, R53, RZ, PT ;  /* 0x000000ff3500720c */ /* 0x000fe20003f45070 */
[----:B------:R-:W-:Y:S01]  /*d270*/  IMAD.X R53, R25, 0x1, R137, P5 ;  /* 0x0000000119357824 */ /* 0x000fe200028e0689 */
[----:B------:R-:W-:Y:S01]  /*d280*/  ISETP.NE.U32.AND P6, PT, R10, RZ, PT ;  /* 0x000000ff0a00720c */ /* 0x000fe20003fc5070 */
[----:B------:R-:W-:Y:S01]  /*d290*/  IMAD R10, R9, 0x8000, R6 ;  /* 0x00008000090a7824 */ /* 0x000fe200078e0206 */
[----:B------:R-:W-:Y:S02]  /*d2a0*/  ISETP.GT.AND P5, PT, R14, 0x17, PT ;  /* 0x000000170e00780c */ /* 0x000fe40003fa4270 */
[----:B------:R-:W-:Y:S02]  /*d2b0*/  SEL R29, R29, RZ, !P0 ;  /* 0x000000ff1d1d7207 */ /* 0x000fe40004000000 */
[----:B------:R-:W-:Y:S01]  /*d2c0*/  SEL R54, RZ, 0x4, !P5 ;  /* 0x00000004ff367807 */ /* 0x000fe20006800000 */
[----:B------:R1:W-:Y:S01]  /*d2d0*/  LDGSTS.E [R10+0x600], [R30.64], P3 ;  /* 0x006000001e0a7fae */ /* 0x0003e20009921844 */
[----:B------:R-:W-:-:S03]  /*d2e0*/  ISETP.NE.U32.AND P4, PT, R29, RZ, PT ;  /* 0x000000ff1d00720c */ /* 0x000fc60003f85070 */
[----:B------:R3:W-:Y:S01]  /*d2f0*/  LDGSTS.E [R10+0xe00], [R52.64], P1 ;  /* 0x00e00000340a7fae */ /* 0x0007e20008921844 */
[----:B------:R-:W-:Y:S02]  /*d300*/  ISETP.GT.AND P1, PT, R14, 0x1b, PT ;  /* 0x0000001b0e00780c */ /* 0x000fe40003f24270 */
[----:B------:R-:W-:Y:S02]  /*d310*/  SEL R54, R54, RZ, !P0 ;  /* 0x000000ff36367207 */ /* 0x000fe40004000000 */
[C---:B-1----:R-:W-:Y:S02]  /*d320*/  IADD3 R30, P3, R13.reuse, R144, RZ ;  /* 0x000000900d1e7210 */ /* 0x042fe40007f7e0ff */
[----:B---3--:R-:W-:-:S03]  /*d330*/  IADD3 R52, P5, R13, R152, RZ ;  /* 0x000000980d347210 */ /* 0x008fc60007fbe0ff */
[C---:B------:R-:W-:Y:S01]  /*d340*/  IMAD.X R31, R25.reuse, 0x1, R145, P3 ;  /* 0x00000001191f7824 */ /* 0x040fe200018e0691 */
[----:B------:R-:W-:Y:S02]  /*d350*/  SEL R29, RZ, 0x4, !P1 ;  /* 0x00000004ff1d7807 */ /* 0x000fe40004800000 */
[----:B------:R-:W-:Y:S01]  /*d360*/  ISETP.NE.U32.AND P1, PT, R54, RZ, PT ;  /* 0x000000ff3600720c */ /* 0x000fe20003f25070 */
[----:B------:R-:W-:Y:S01]  /*d370*/  IMAD.X R53, R25, 0x1, R153, P5 ;  /* 0x0000000119357824 */ /* 0x000fe200028e0699 */
[----:B------:R-:W-:Y:S01]  /*d380*/  IADD3 R54, P5, R13, R160, RZ ;  /* 0x000000a00d367210 */ /* 0x000fe20007fbe0ff */
[----:B------:R1:W-:Y:S01]  /*d390*/  LDGSTS.E [R10+0x1600], [R30.64], P6 ;  /* 0x016000001e0a7fae */ /* 0x0003e2000b121844 */
[C---:B------:R-:W-:Y:S02]  /*d3a0*/  ISETP.GT.AND P3, PT, R14.reuse, 0x1f, PT ;  /* 0x0000001f0e00780c */ /* 0x040fe40003f64270 */
[----:B------:R-:W-:Y:S01]  /*d3b0*/  SEL R29, R29, RZ, !P0 ;  /* 0x000000ff1d1d7207 */ /* 0x000fe20004000000 */
[----:B------:R-:W-:Y:S01]  /*d3c0*/  IMAD.X R55, R25, 0x1, R161, P5 ;  /* 0x0000000119377824 */ /* 0x000fe200028e06a1 */
[----:B------:R3:W-:Y:S01]  /*d3d0*/  LDGSTS.E [R10+0x1e00], [R52.64], P4 ;  /* 0x01e00000340a7fae */ /* 0x0007e2000a121844 */
[----:B------:R-:W-:-:S02]  /*d3e0*/  ISETP.GT.AND P5, PT, R14, 0x23, PT ;  /* 0x000000230e00780c */ /* 0x000fc40003fa4270 */
[----:B------:R-:W-:Y:S01]  /*d3f0*/  SEL R60, RZ, 0x4, !P3 ;  /* 0x00000004ff3c7807 */ /* 0x000fe20005800000 */
[----:B------:R5:W-:Y:S01]  /*d400*/  LDGSTS.E [R10+0x2600], [R54.64], P2 ;  /* 0x02600000360a7fae */ /* 0x000be20009121844 */
[----:B------:R-:W-:Y:S02]  /*d410*/  ISETP.NE.U32.AND P3, PT, R29, RZ, PT ;  /* 0x000000ff1d00720c */ /* 0x000fe40003f65070 */
[----:B------:R-:W-:Y:S02]  /*d420*/  SEL R29, RZ, 0x4, !P5 ;  /* 0x00000004ff1d7807 */ /* 0x000fe40006800000 */
[----:B---3--:R-:W-:Y:S02]  /*d430*/  IADD3 R52, P6, R13, R168, RZ ;  /* 0x000000a80d347210 */ /* 0x008fe40007fde0ff */
[----:B------:R-:W-:-:S03]  /*d440*/  ISETP.GT.AND P2, PT, R14, 0x27, PT ;  /* 0x000000270e00780c */ /* 0x000fc60003f44270 */
[----:B------:R-:W-:Y:S01]  /*d450*/  IMAD.X R53, R25, 0x1, R169, P6 ;  /* 0x0000000119357824 */ /* 0x000fe200030e06a9 */
[----:B-----5:R-:W-:Y:S02]  /*d460*/  IADD3 R54, P6, R13, R176, RZ ;  /* 0x000000b00d367210 */ /* 0x020fe40007fde0ff */
[----:B------:R-:W-:Y:S02]  /*d470*/  SEL R60, R60, RZ, !P0 ;  /* 0x000000ff3c3c7207 */ /* 0x000fe40004000000 */
[----:B------:R-:W-:Y:S02]  /*d480*/  SEL R29, R29, RZ, !P0 ;  /* 0x000000ff1d1d7207 */ /* 0x000fe40004000000 */
[----:B------:R-:W-:Y:S01]  /*d490*/  ISETP.GT.AND P5, PT, R14, 0x2b, PT ;  /* 0x0000002b0e00780c */ /* 0x000fe20003fa4270 */
[----:B------:R-:W-:Y:S01]  /*d4a0*/  IMAD.X R55, R25, 0x1, R177, P6 ;  /* 0x0000000119377824 */ /* 0x000fe200030e06b1 */
[----:B-1----:R-:W-:Y:S01]  /*d4b0*/  SEL R31, RZ, 0x4, !P2 ;  /* 0x00000004ff1f7807 */ /* 0x002fe20005000000 */
[----:B------:R1:W-:Y:S01]  /*d4c0*/  LDGSTS.E [R10+0x2e00], [R52.64], P1 ;  /* 0x02e00000340a7fae */ /* 0x0003e20008921844 */
[----:B------:R-:W-:-:S02]  /*d4d0*/  ISETP.NE.U32.AND P4, PT, R60, RZ, PT ;  /* 0x000000ff3c00720c */ /* 0x000fc40003f85070 */
[----:B------:R-:W-:Y:S01]  /*d4e0*/  ISETP.NE.U32.AND P2, PT, R29, RZ, PT ;  /* 0x000000ff1d00720c */ /* 0x000fe20003f45070 */
[----:B------:R3:W-:Y:S01]  /*d4f0*/  LDGSTS.E [R10+0x3600], [R54.64], P3 ;  /* 0x03600000360a7fae */ /* 0x0007e20009921844 */
[----:B------:R-:W-:Y:S02]  /*d500*/  SEL R29, RZ, 0x4, !P5 ;  /* 0x00000004ff1d7807 */ /* 0x000fe40006800000 */
[----:B------:R-:W-:Y:S01]  /*d510*/  IADD3 R30, P5, R13, R184, RZ ;  /* 0x000000b80d1e7210 */ /* 0x000fe20007fbe0ff */
[----:B------:R-:W5:Y:S01]  /*d520*/  LDL R60, [R1+0xb8] ;  /* 0x0000b800013c7983 */ /* 0x000f620000100800 */
[----:B------:R-:W-:Y:S02]  /*d530*/  SEL R31, R31, RZ, !P0 ;  /* 0x000000ff1f1f7207 */ /* 0x000fe40004000000 */
[----:B-1----:R-:W-:Y:S02]  /*d540*/  IADD3 R52, P3, R13, R192, RZ ;  /* 0x000000c00d347210 */ /* 0x002fe40007f7e0ff */
[----:B------:R-:W-:Y:S01]  /*d550*/  ISETP.NE.U32.AND P6, PT, R31, RZ, PT ;  /* 0x000000ff1f00720c */ /* 0x000fe20003fc5070 */
[----:B------:R-:W-:Y:S01]  /*d560*/  IMAD.X R31, R25, 0x1, R185, P5 ;  /* 0x00000001191f7824 */ /* 0x000fe200028e06b9 */
[----:B------:R-:W-:Y:S01]  /*d570*/  SEL R29, R29, RZ, !P0 ;  /* 0x000000ff1d1d7207 */ /* 0x000fe20004000000 */
[----:B------:R-:W-:Y:S01]  /*d580*/  IMAD.X R53, R25, 0x1, R193, P3 ;  /* 0x0000000119357824 */ /* 0x000fe200018e06c1 */
[----:B------:R-:W-:-:S02]  /*d590*/  ISETP.GT.AND P5, PT, R14, 0x2f, PT ;  /* 0x0000002f0e00780c */ /* 0x000fc40003fa4270 */
[----:B------:R-:W-:Y:S01]  /*d5a0*/  ISETP.GT.AND P3, PT, R14, 0x33, PT ;  /* 0x000000330e00780c */ /* 0x000fe20003f64270 */
[----:B------:R1:W-:Y:S01]  /*d5b0*/  LDGSTS.E [R10+0x3e00], [R30.64], P4 ;  /* 0x03e000001e0a7fae */ /* 0x0003e2000a121844 */
[----:B------:R-:W-:Y:S02]  /*d5c0*/  ISETP.NE.U32.AND P1, PT, R29, RZ, PT ;  /* 0x000000ff1d00720c */ /* 0x000fe40003f25070 */
[----:B------:R-:W-:Y:S01]  /*d5d0*/  SEL R29, RZ, 0x4, !P5 ;  /* 0x00000004ff1d7807 */ /* 0x000fe20006800000 */
[----:B------:R2:W-:Y:S01]  /*d5e0*/  LDGSTS.E [R10+0x4600], [R52.64], P2 ;  /* 0x04600000340a7fae */ /* 0x0005e20009121844 */
[----:B---3--:R-:W-:Y:S02]  /*d5f0*/  SEL R55, RZ, 0x4, !P3 ;  /* 0x00000004ff377807 */ /* 0x008fe40005800000 */
[----:B-1----:R-:W-:Y:S02]  /*d600*/  IADD3 R30, P4, R13, R200, RZ ;  /* 0x000000c80d1e7210 */ /* 0x002fe40007f9e0ff */
[----:B------:R-:W-:-:S02]  /*d610*/  SEL R29, R29, RZ, !P0 ;  /* 0x000000ff1d1d7207 */ /* 0x000fc40004000000 */
[----:B------:R-:W-:Y:S01]  /*d620*/  SEL R55, R55, RZ, !P0 ;  /* 0x000000ff37377207 */ /* 0x000fe20004000000 */
[----:B------:R-:W-:Y:S01]  /*d630*/  IMAD.X R31, R25, 0x1, R201, P4 ;  /* 0x00000001191f7824 */ /* 0x000fe200020e06c9 */
[----:B------:R-:W-:Y:S02]  /*d640*/  IADD3 R54, P4, R13, R208, RZ ;  /* 0x000000d00d367210 */ /* 0x000fe40007f9e0ff */
[----:B------:R-:W-:Y:S02]  /*d650*/  ISETP.GT.AND P5, PT, R14, 0x37, PT ;  /* 0x000000370e00780c */ /* 0x000fe40003fa4270 */
[----:B------:R-:W-:Y:S01]  /*d660*/  ISETP.NE.U32.AND P3, PT, R29, RZ, PT ;  /* 0x000000ff1d00720c */ /* 0x000fe20003f65070 */
[----:B------:R1:W-:Y:S01]  /*d670*/  LDGSTS.E [R10+0x4e00], [R30.64], P6 ;  /* 0x04e000001e0a7fae */ /* 0x0003e2000b121844 */
[----:B------:R-:W-:Y:S01]  /*d680*/  ISETP.NE.U32.AND P2, PT, R55, RZ, PT ;  /* 0x000000ff3700720c */ /* 0x000fe20003f45070 */
[----:B------:R-:W-:Y:S01]  /*d690*/  IMAD.X R55, R25, 0x1, R209, P4 ;  /* 0x0000000119377824 */ /* 0x000fe200020e06d1 */
[----:B------:R-:W-:-:S02]  /*d6a0*/  SEL R29, RZ, 0x4, !P5 ;  /* 0x00000004ff1d7807 */ /* 0x000fc40006800000 */
[C---:B------:R-:W-:Y:S02]  /*d6b0*/  ISETP.GT.AND P5, PT, R14.reuse, 0x3b, PT ;  /* 0x0000003b0e00780c */ /* 0x040fe40003fa4270 */
[----:B------:R-:W-:Y:S01]  /*d6c0*/  SEL R29, R29, RZ, !P0 ;  /* 0x000000ff1d1d7207 */ /* 0x000fe20004000000 */
[----:B------:R3:W-:Y:S01]  /*d6d0*/  LDGSTS.E [R10+0x5600], [R54.64], P1 ;  /* 0x05600000360a7fae */ /* 0x0007e20008921844 */
[----:B------:R-:W-:Y:S02]  /*d6e0*/  ISETP.GT.AND P6, PT, R14, 0x3f, PT ;  /* 0x0000003f0e00780c */ /* 0x000fe40003fc4270 */
[----:B--2---:R-:W-:Y:S02]  /*d6f0*/  IADD3 R52, P1, R13, R216, RZ ;  /* 0x000000d80d347210 */ /* 0x004fe40007f3e0ff */
[----:B------:R-:W-:Y:S02]  /*d700*/  ISETP.NE.U32.AND P4, PT, R29, RZ, PT ;  /* 0x000000ff1d00720c */ /* 0x000fe40003f85070 */
[----:B------:R-:W-:Y:S01]  /*d710*/  SEL R29, RZ, 0x4, !P5 ;  /* 0x00000004ff1d7807 */ /* 0x000fe20006800000 */
[----:B------:R-:W-:Y:S01]  /*d720*/  IMAD.X R53, R25, 0x1, R217, P1 ;  /* 0x0000000119357824 */ /* 0x000fe200008e06d9 */
[----:B------:R-:W-:-:S02]  /*d730*/  ISETP.GE.AND P5, PT, R61, R14, PT ;  /* 0x0000000e3d00720c */ /* 0x000fc40003fa6270 */
[----:B---3--:R-:W-:Y:S02]  /*d740*/  SEL R54, RZ, 0x4, !P6 ;  /* 0x00000004ff367807 */ /* 0x008fe40007000000 */
[----:B------:R2:W-:Y:S01]  /*d750*/  LDGSTS.E [R10+0x5e00], [R52.64], P3 ;  /* 0x05e00000340a7fae */ /* 0x0005e20009921844 */
[----:B-1----:R-:W-:Y:S02]  /*d760*/  IADD3 R30, P1, R13, R224, RZ ;  /* 0x000000e00d1e7210 */ /* 0x002fe40007f3e0ff */
[----:B------:R-:W-:Y:S01]  /*d770*/  SEL R54, R54, RZ, !P0 ;  /* 0x000000ff36367207 */ /* 0x000fe20004000000 */
[----:B------:R-:W3:Y:S01]  /*d780*/  LDL R61, [R1+0xd4] ;  /* 0x0000d400013d7983 */ /* 0x000ee20000100800 */
[----:B------:R-:W-:Y:S01]  /*d790*/  SEL R55, RZ, 0x4, P5 ;  /* 0x00000004ff377807 */ /* 0x000fe20002800000 */
[----:B------:R-:W-:Y:S01]  /*d7a0*/  IMAD.X R31, R25, 0x1, R225, P1 ;  /* 0x00000001191f7824 */ /* 0x000fe200008e06e1 */
[----:B------:R-:W-:Y:S02]  /*d7b0*/  SEL R29, R29, RZ, !P0 ;  /* 0x000000ff1d1d7207 */ /* 0x000fe40004000000 */
[----:B------:R-:W-:-:S02]  /*d7c0*/  ISETP.NE.U32.AND P1, PT, R54, RZ, PT ;  /* 0x000000ff3600720c */ /* 0x000fc40003f25070 */
[----:B------:R-:W-:Y:S01]  /*d7d0*/  SEL R55, R55, RZ, !P0 ;  /* 0x000000ff37377207 */ /* 0x000fe20004000000 */
[----:B------:R1:W-:Y:S01]  /*d7e0*/  LDGSTS.E [R10+0x6600], [R30.64], P2 ;  /* 0x066000001e0a7fae */ /* 0x0003e20009121844 */
[----:B------:R-:W-:Y:S02]  /*d7f0*/  IADD3 R54, P0, R13, R232, RZ ;  /* 0x000000e80d367210 */ /* 0x000fe40007f1e0ff */
[----:B------:R-:W-:Y:S02]  /*d800*/  ISETP.NE.U32.AND P5, PT, R29, RZ, PT ;  /* 0x000000ff1d00720c */ /* 0x000fe40003fa5070 */
[----:B------:R-:W-:Y:S01]  /*d810*/  ISETP.NE.U32.AND P3, PT, R55, RZ, PT ;  /* 0x000000ff3700720c */ /* 0x000fe20003f65070 */
[----:B------:R-:W-:Y:S01]  /*d820*/  IMAD.X R55, R25, 0x1, R233, P0 ;  /* 0x0000000119377824 */ /* 0x000fe200000e06e9 */
[----:B--2---:R-:W-:-:S04]  /*d830*/  IADD3 R52, P6, R13, R240, RZ ;  /* 0x000000f00d347210 */ /* 0x004fc80007fde0ff */
[----:B------:R2:W-:Y:S01]  /*d840*/  LDGSTS.E [R10+0x6e00], [R54.64], P4 ;  /* 0x06e00000360a7fae */ /* 0x0005e2000a121844 */
[----:B-1----:R-:W-:Y:S01]  /*d850*/  IADD3 R30, P0, R13, R248, RZ ;  /* 0x000000f80d1e7210 */ /* 0x002fe20007f1e0ff */
[----:B------:R-:W-:-:S04]  /*d860*/  IMAD.X R53, R25, 0x1, R241, P6 ;  /* 0x0000000119357824 */ /* 0x000fc800030e06f1 */
[----:B------:R-:W-:Y:S01]  /*d870*/  IMAD.X R31, R25, 0x1, R249, P0 ;  /* 0x00000001191f7824 */ /* 0x000fe200000e06f9 */
[----:B------:R1:W-:Y:S04]  /*d880*/  LDGSTS.E [R10+0x7600], [R52.64], P5 ;  /* 0x07600000340a7fae */ /* 0x0003e8000a921844 */
[----:B------:R4:W-:Y:S01]  /*d890*/  LDGSTS.E [R10+0x7e00], [R30.64], P1 ;  /* 0x07e000001e0a7fae */ /* 0x0009e20008921844 */
[----:B--2---:R-:W-:Y:S01]  /*d8a0*/  IADD3 R54, P2, R15, R250, RZ ;  /* 0x000000fa0f367210 */ /* 0x004fe20007f5e0ff */
[----:B------:R-:W-:Y:S02]  /*d8b0*/  IMAD R29, R9, 0x4000, R7 ;  /* 0x00004000091d7824 */ /* 0x000fe400078e0207 */
[----:B------:R-:W0:Y:S01]  /*d8c0*/  LDGDEPBAR ;  /* 0x00000000000079af */ /* 0x000e220000000000 */
[----:B-1----:R-:W-:-:S02]  /*d8d0*/  IADD3 R52, P0, R15, R84, RZ ;  /* 0x000000540f347210 */ /* 0x002fc40007f1e0ff */
[----:B----4-:R-:W-:-:S03]  /*d8e0*/  IADD3 R30, P1, R15, R71, RZ ;  /* 0x000000470f1e7210 */ /* 0x010fc60007f3e0ff */
[C---:B------:R-:W-:Y:S01]  /*d8f0*/  IMAD.X R53, R8.reuse, 0x1, R63, P0 ;  /* 0x0000000108357824 */ /* 0x040fe200000e063f */
[----:B------:R-:W2:Y:S01]  /*d900*/  LDL R10, [R1+0x1c] ;  /* 0x00001c00010a7983 */ /* 0x000ea20000100800 */
[----:B------:R-:W-:-:S03]  /*d910*/  IMAD.X R31, R8, 0x1, R62, P1 ;  /* 0x00000001081f7824 */ /* 0x000fc600008e063e */
[----:B------:R-:W4:Y:S04]  /*d920*/  LDL R63, [R1+0xd8] ;  /* 0x0000d800013f7983 */ /* 0x000f280000100800 */
[----:B------:R-:W2:Y:S01]  /*d930*/  LDL R62, [R1] ;  /* 0x00000000013e7983 */ /* 0x000ea20000100800 */
[----:B------:R-:W-:-:S03]  /*d940*/  IMAD.X R55, R8, 0x1, R251, P2 ;  /* 0x0000000108377824 */ /* 0x000fc600010e06fb */
[----:B------:R-:W2:Y:S04]  /*d950*/  LDL R84, [R1+0xbc] ;  /* 0x0000bc0001547983 */ /* 0x000ea80000100800 */
[----:B------:R1:W-:Y:S04]  /*d960*/  LDGSTS.E [R29+0x20000], [R54.64], P3 ;  /* 0x20000000361d7fae */ /* 0x0003e80009921844 */
[----:B------:R1:W-:Y:S04]  /*d970*/  LDGSTS.E [R29+0x20800], [R52.64], P3 ;  /* 0x20800000341d7fae */ /* 0x0003e80009921844 */
[----:B------:R1:W-:Y:S02]  /*d980*/  LDGSTS.E [R29+0x21000], [R30.64], P3 ;  /* 0x210000001e1d7fae */ /* 0x0003e40009921844 */
[----:B-1----:R-:W-:-:S02]  /*d990*/  IADD3 R54, P0, R15, R70, RZ ;  /* 0x000000460f367210 */ /* 0x002fc40007f1e0ff */
[----:B------:R-:W2:Y:S03]  /*d9a0*/  LDL R71, [R1+0xdc] ;  /* 0x0000dc0001477983 */ /* 0x000ea60000100800 */
[----:B------:R-:W-:Y:S01]  /*d9b0*/  IMAD.X R55, R8, 0x1, R67, P0 ;  /* 0x0000000108377824 */ /* 0x000fe200000e0643 */
[C---:B------:R-:W-:Y:S01]  /*d9c0*/  IADD3 R52, P1, R15.reuse, R69, RZ ;  /* 0x000000450f347210 */ /* 0x040fe20007f3e0ff */
[----:B------:R-:W2:Y:S01]  /*d9d0*/  LDL R67, [R1+0x3c] ;  /* 0x00003c0001437983 */ /* 0x000ea20000100800 */
[----:B------:R-:W-:-:S03]  /*d9e0*/  IADD3 R30, P0, R15, R66, RZ ;  /* 0x000000420f1e7210 */ /* 0x000fc60007f1e0ff */
[----:B------:R-:W2:Y:S01]  /*d9f0*/  LDL R66, [R1+0x20] ;  /* 0x0000200001427983 */ /* 0x000ea20000100800 */
[C---:B------:R-:W-:Y:S02]  /*da00*/  IMAD.X R53, R8.reuse, 0x1, R68, P1 ;  /* 0x0000000108357824 */ /* 0x040fe400008e0644 */
[----:B------:R-:W-:Y:S01]  /*da10*/  IMAD.X R31, R8, 0x1, R64, P0 ;  /* 0x00000001081f7824 */ /* 0x000fe200000e0640 */
[----:B------:R1:W-:Y:S04]  /*da20*/  LDGSTS.E [R29+0x21800], [R54.64], P3 ;  /* 0x21800000361d7fae */ /* 0x0003e80009921844 */
[----:B------:R-:W2:Y:S04]  /*da30*/  LDL R64, [R1+0x60] ;  /* 0x0000600001407983 */ /* 0x000ea80000100800 */
[----:B------:R3:W-:Y:S01]  /*da40*/  LDGSTS.E [R29+0x22000], [R52.64], P3 ;  /* 0x22000000341d7fae */ /* 0x0007e20009921844 */
[----:B-1----:R-:W-:-:S03]  /*da50*/  IADD3 R54, P1, R15, R65, RZ ;  /* 0x000000410f367210 */ /* 0x002fc60007f3e0ff */
[----:B------:R1:W-:Y:S04]  /*da60*/  LDGSTS.E [R29+0x22800], [R30.64], P3 ;  /* 0x228000001e1d7fae */ /* 0x0003e80009921844 */
[----:B------:R-:W2:Y:S04]  /*da70*/  LDL R65, [R1+0x7c] ;  /* 0x00007c0001417983 */ /* 0x000ea80000100800 */
[----:B------:R-:W2:Y:S01]  /*da80*/  LDL R70, [R1+0xc0] ;  /* 0x0000c00001467983 */ /* 0x000ea20000100800 */
[----:B-1----:R-:W-:-:S03]  /*da90*/  IADD3 R30, P0, R15, R252, RZ ;  /* 0x000000fc0f1e7210 */ /* 0x002fc60007f1e0ff */
[----:B------:R-:W2:Y:S04]  /*daa0*/  LDL R69, [R1+0xe0] ;  /* 0x0000e00001457983 */ /* 0x000ea80000100800 */
[----:B------:R-:W2:Y:S01]  /*dab0*/  LDL R68, [R1+0x8] ;  /* 0x0000080001447983 */ /* 0x000ea20000100800 */
[----:B-----5:R-:W-:-:S03]  /*dac0*/  IMAD.X R55, R8, 0x1, R60, P1 ;  /* 0x0000000108377824 */ /* 0x020fc600008e063c */
[----:B------:R-:W5:Y:S04]  /*dad0*/  LDL R60, [R1+0xa0] ;  /* 0x0000a000013c7983 */ /* 0x000f680000100800 */
[----:B------:R1:W-:Y:S01]  /*dae0*/  LDGSTS.E [R29+0x23000], [R54.64], P3 ;  /* 0x23000000361d7fae */ /* 0x0003e20009921844 */
[----:B---3--:R-:W-:-:S03]  /*daf0*/  IADD3 R52, P2, R15, R61, RZ ;  /* 0x0000003d0f347210 */ /* 0x008fc60007f5e0ff */
[----:B------:R-:W3:Y:S02]  /*db00*/  LDL R61, [R1+0x80] ;  /* 0x00008000013d7983 */ /* 0x000ee40000100800 */
[C---:B----4-:R-:W-:Y:S02]  /*db10*/  IMAD.X R53, R8.reuse, 0x1, R63, P2 ;  /* 0x0000000108357824 */ /* 0x050fe400010e063f */
[----:B------:R-:W4:Y:S01]  /*db20*/  LDL R63, [R1+0x4] ;  /* 0x00000400013f7983 */ /* 0x000f220000100800 */
[----:B--2---:R-:W-:-:S03]  /*db30*/  IMAD.X R31, R8, 0x1, R62, P0 ;  /* 0x00000001081f7824 */ /* 0x004fc600000e063e */
[----:B------:R-:W2:Y:S01]  /*db40*/  LDL R62, [R1+0x24] ;  /* 0x00002400013e7983 */ /* 0x000ea20000100800 */
[----:B-1----:R-:W-:Y:S02]  /*db50*/  IADD3 R54, P1, R15, R10, RZ ;  /* 0x0000000a0f367210 */ /* 0x002fe40007f3e0ff */
[----:B------:R-:W-:Y:S01]  /*db60*/  LOP3.LUT R10, R7, 0x20, RZ, 0x3c, !PT ;  /* 0x00000020070a7812 */ /* 0x000fe200078e3cff */
[----:B------:R1:W-:Y:S04]  /*db70*/  LDGSTS.E [R29+0x23800], [R52.64], P3 ;  /* 0x23800000341d7fae */ /* 0x0003e80009921844 */
[----:B------:R-:W-:-:S05]  /*db80*/  IMAD R10, R9, 0x4000, R10 ;  /* 0x00004000090a7824 */ /* 0x000fca00078e020a */
[----:B------:R1:W-:Y:S02]  /*db90*/  LDGSTS.E [R10+0x20200], [R30.64], P3 ;  /* 0x202000001e0a7fae */ /* 0x0003e40009921844 */
[C---:B-1----:R-:W-:Y:S02]  /*dba0*/  IADD3 R52, P0, R15.reuse, R67, RZ ;  /* 0x000000430f347210 */ /* 0x042fe40007f1e0ff */
[----:B------:R-:W2:Y:S01]  /*dbb0*/  LDL R67, [R1+0x44] ;  /* 0x0000440001437983 */ /* 0x000ea20000100800 */
[C---:B------:R-:W-:Y:S01]  /*dbc0*/  IMAD.X R55, R8.reuse, 0x1, R66, P1 ;  /* 0x0000000108377824 */ /* 0x040fe200008e0642 */
[----:B------:R-:W-:Y:S01]  /*dbd0*/  IADD3 R30, P1, R15, R87, RZ ;  /* 0x000000570f1e7210 */ /* 0x000fe20007f3e0ff */
[C---:B------:R-:W-:Y:S01]  /*dbe0*/  IMAD.X R53, R8.reuse, 0x1, R86, P0 ;  /* 0x0000000108357824 */ /* 0x040fe200000e0656 */
[----:B------:R-:W2:Y:S04]  /*dbf0*/  LDL R66, [R1+0x28] ;  /* 0x0000280001427983 */ /* 0x000ea80000100800 */
[----:B------:R1:W-:Y:S01]  /*dc00*/  LDGSTS.E [R10+0x20a00], [R54.64], P3 ;  /* 0x20a00000360a7fae */ /* 0x0003e20009921844 */
[----:B------:R-:W-:-:S03]  /*dc10*/  IMAD.X R31, R8, 0x1, R64, P1 ;  /* 0x00000001081f7824 */ /* 0x000fc600008e0640 */
[----:B------:R1:W-:Y:S04]  /*dc20*/  LDGSTS.E [R10+0x21200], [R52.64], P3 ;  /* 0x21200000340a7fae */ /* 0x0003e80009921844 */
[----:B------:R-:W2:Y:S04]  /*dc30*/  LDL R64, [R1+0x48] ;  /* 0x0000480001407983 */ /* 0x000ea80000100800 */
[----:B------:R3:W-:Y:S01]  /*dc40*/  LDGSTS.E [R10+0x21a00], [R30.64], P3 ;  /* 0x21a000001e0a7fae */ /* 0x0007e20009921844 */
[C---:B-1----:R-:W-:Y:S02]  /*dc50*/  IADD3 R54, P0, R15.reuse, R65, RZ ;  /* 0x000000410f367210 */ /* 0x042fe40007f1e0ff */
[----:B------:R-:W-:Y:S01]  /*dc60*/  IADD3 R52, P1, R15, R85, RZ ;  /* 0x000000550f347210 */ /* 0x000fe20007f3e0ff */
[----:B------:R-:W2:Y:S01]  /*dc70*/  LDL R65, [R1+0x64] ;  /* 0x0000640001417983 */ /* 0x000ea20000100800 */
[----:B------:R-:W-:-:S03]  /*dc80*/  LOP3.LUT R29, R7, 0x40, RZ, 0x3c, !PT ;  /* 0x00000040071d7812 */ /* 0x000fc600078e3cff */
[----:B------:R-:W2:Y:S04]  /*dc90*/  LDL R87, [R1+0xc] ;  /* 0x00000c0001577983 */ /* 0x000ea80000100800 */
[----:B------:R-:W2:Y:S04]  /*dca0*/  LDL R86, [R1+0x2c] ;  /* 0x00002c0001567983 */ /* 0x000ea80000100800 */
[----:B------:R-:W2:Y:S01]  /*dcb0*/  LDL R85, [R1+0x10] ;  /* 0x0000100001557983 */ /* 0x000ea20000100800 */
[----:B-----5:R-:W-:-:S03]  /*dcc0*/  IMAD.X R53, R8, 0x1, R60, P1 ;  /* 0x0000000108357824 */ /* 0x020fc600008e063c */
[----:B------:R-:W5:Y:S01]  /*dcd0*/  LDL R60, [R1+0x68] ;  /* 0x00006800013c7983 */ /* 0x000f620000100800 */
[----:B---3--:R-:W-:-:S03]  /*dce0*/  IMAD.X R55, R8, 0x1, R61, P0 ;  /* 0x0000000108377824 */ /* 0x008fc600000e063d */
[----:B------:R-:W3:Y:S01]  /*dcf0*/  LDL R61, [R1+0x84] ;  /* 0x00008400013d7983 */ /* 0x000ee20000100800 */
[----:B------:R-:W-:-:S03]  /*dd00*/  IADD3 R30, P0, R15, R84, RZ ;  /* 0x000000540f1e7210 */ /* 0x000fc60007f1e0ff */
[----:B------:R1:W-:Y:S02]  /*dd10*/  LDGSTS.E [R10+0x22200], [R54.64], P3 ;  /* 0x22200000360a7fae */ /* 0x0003e40009921844 */
[C---:B------:R-:W-:Y:S02]  /*dd20*/  IMAD.X R31, R8.reuse, 0x1, R70, P0 ;  /* 0x00000001081f7824 */ /* 0x040fe400000e0646 */
[----:B------:R1:W-:Y:S04]  /*dd30*/  LDGSTS.E [R10+0x22a00], [R52.64], P3 ;  /* 0x22a00000340a7fae */ /* 0x0003e80009921844 */
[----:B------:R1:W-:Y:S02]  /*dd40*/  LDGSTS.E [R10+0x23200], [R30.64], P3 ;  /* 0x232000001e0a7fae */ /* 0x0003e40009921844 */
[----:B-1----:R-:W-:Y:S01]  /*dd50*/  IADD3 R54, P1, R15, R71, RZ ;  /* 0x000000470f367210 */ /* 0x002fe20007f3e0ff */
[----:B------:R-:W-:Y:S01]  /*dd60*/  IMAD R29, R9, 0x4000, R29 ;  /* 0x00004000091d7824 */ /* 0x000fe200078e021d */
[----:B------:R-:W3:Y:S03]  /*dd70*/  LDL R84, [R1+0x4c] ;  /* 0x00004c0001547983 */ /* 0x000ee60000100800 */
[----:B------:R-:W-:Y:S01]  /*dd80*/  IMAD.X R55, R8, 0x1, R69, P1 ;  /* 0x0000000108377824 */ /* 0x000fe200008e0645 */
[----:B------:R-:W3:Y:S04]  /*dd90*/  LDL R71, [R1+0x50] ;  /* 0x0000500001477983 */ /* 0x000ee80000100800 */
[----:B------:R1:W-:Y:S04]  /*dda0*/  LDGSTS.E [R10+0x23a00], [R54.64], P3 ;  /* 0x23a00000360a7fae */ /* 0x0003e80009921844 */
[----:B------:R-:W3:Y:S04]  /*ddb0*/  LDL R70, [R1+0x8c] ;  /* 0x00008c0001467983 */ /* 0x000ee80000100800 */
[----:B------:R-:W3:Y:S04]  /*ddc0*/  LDL R69, [R1+0x70] ;  /* 0x0000700001457983 */ /* 0x000ee80000100800 */
[----:B-1----:R-:W3:Y:S01]  /*ddd0*/  LDL R10, [R1+0xe8] ;  /* 0x0000e800010a7983 */ /* 0x002ee20000100800 */
[----:B----4-:R-:W-:-:S03]  /*dde0*/  IADD3 R52, P0, R15, R63, RZ ;  /* 0x0000003f0f347210 */ /* 0x010fc60007f1e0ff */
[----:B------:R-:W4:Y:S01]  /*ddf0*/  LDL R63, [R1+0xa4] ;  /* 0x0000a400013f7983 */ /* 0x000f220000100800 */
[----:B--2---:R-:W-:-:S03]  /*de00*/  IADD3 R30, P1, R15, R62, RZ ;  /* 0x0000003e0f1e7210 */ /* 0x004fc60007f3e0ff */
[----:B------:R-:W2:Y:S01]  /*de10*/  LDL R62, [R1+0x88] ;  /* 0x00008800013e7983 */ /* 0x000ea20000100800 */
[----:B------:R-:W-:-:S03]  /*de20*/  IMAD.X R53, R8, 0x1, R68, P0 ;  /* 0x0000000108357824 */ /* 0x000fc600000e0644 */
[----:B------:R-:W2:Y:S04]  /*de30*/  LDL R68, [R1+0xac] ;  /* 0x0000ac0001447983 */ /* 0x000ea80000100800 */
[----:B------:R1:W-:Y:S01]  /*de40*/  LDGSTS.E [R29+0x20400], [R52.64], P3 ;  /* 0x20400000341d7fae */ /* 0x0003e20009921844 */
[----:B------:R-:W-:-:S03]  /*de50*/  IADD3 R54, P0, R15, R67, RZ ;  /* 0x000000430f367210 */ /* 0x000fc60007f1e0ff */
[----:B------:R-:W2:Y:S01]  /*de60*/  LDL R67, [R1+0xcc] ;  /* 0x0000cc0001437983 */ /* 0x000ea20000100800 */
[----:B------:R-:W-:-:S03]  /*de70*/  IMAD.X R31, R8, 0x1, R66, P1 ;  /* 0x00000001081f7824 */ /* 0x000fc600008e0642 */
[----:B------:R-:W2:Y:S04]  /*de80*/  LDL R66, [R1+0x90] ;  /* 0x0000900001427983 */ /* 0x000ea80000100800 */
[----:B------:R3:W-:Y:S01]  /*de90*/  LDGSTS.E [R29+0x20c00], [R30.64], P3 ;  /* 0x20c000001e1d7fae */ /* 0x0007e20009921844 */
[----:B------:R-:W-:-:S03]  /*dea0*/  IMAD.X R55, R8, 0x1, R64, P0 ;  /* 0x0000000108377824 */ /* 0x000fc600000e0640 */
[----:B------:R-:W2:Y:S04]  /*deb0*/  LDL R64, [R1+0xb0] ;  /* 0x0000b00001407983 */ /* 0x000ea80000100800 */
[----:B------:R4:W-:Y:S01]  /*dec0*/  LDGSTS.E [R29+0x21400], [R54.64], P3 ;  /* 0x21400000361d7fae */ /* 0x0009e20009921844 */
[----:B-1----:R-:W-:-:S03]  /*ded0*/  IADD3 R52, P1, R15, R65, RZ ;  /* 0x000000410f347210 */ /* 0x002fc60007f3e0ff */
[----:B------:R-:W2:Y:S02]  /*dee0*/  LDL R65, [R1+0xec] ;  /* 0x0000ec0001417983 */ /* 0x000ea40000100800 */
[----:B-----5:R-:W-:Y:S02]  /*def0*/  IMAD.X R53, R8, 0x1, R60, P1 ;  /* 0x0000000108357824 */ /* 0x020fe400008e063c */
[----:B------:R-:W5:Y:S04]  /*df00*/  LDL R60, [R1+0x6c] ;  /* 0x00006c00013c7983 */ /* 0x000f680000100800 */
[----:B------:R1:W-:Y:S01]  /*df10*/  LDGSTS.E [R29+0x21c00], [R52.64], P3 ;  /* 0x21c00000341d7fae */ /* 0x0003e20009921844 */
[----:B---3--:R-:W-:-:S03]  /*df20*/  IADD3 R30, P0, R15, R61, RZ ;  /* 0x0000003d0f1e7210 */ /* 0x008fc60007f1e0ff */
[----:B------:R-:W3:Y:S01]  /*df30*/  LDL R61, [R1+0x30] ;  /* 0x00003000013d7983 */ /* 0x000ee20000100800 */
[----:B----4-:R-:W-:-:S03]  /*df40*/  IADD3 R54, P1, R15, R63, RZ ;  /* 0x0000003f0f367210 */ /* 0x010fc60007f3e0ff */
[----:B------:R-:W4:Y:S01]  /*df50*/  LDL R63, [R1+0xd0] ;  /* 0x0000d000013f7983 */ /* 0x000f220000100800 */
[----:B--2---:R-:W-:-:S03]  /*df60*/  IMAD.X R31, R8, 0x1, R62, P0 ;  /* 0x00000001081f7824 */ /* 0x004fc600000e063e */
[----:B------:R-:W2:Y:S01]  /*df70*/  LDL R62, [R1+0xf0] ;  /* 0x0000f000013e7983 */ /* 0x000ea20000100800 */
[C---:B-1----:R-:W-:Y:S01]  /*df80*/  IADD3 R52, P0, R15.reuse, R103, RZ ;  /* 0x000000670f347210 */ /* 0x042fe20007f1e0ff */
[C---:B------:R-:W-:Y:S02]  /*df90*/  IMAD.X R55, R8.reuse, 0x1, R102, P1 ;  /* 0x0000000108377824 */ /* 0x040fe400008e0666 */
[----:B------:R1:W-:Y:S02]  /*dfa0*/  LDGSTS.E [R29+0x22400], [R30.64], P3 ;  /* 0x224000001e1d7fae */ /* 0x0003e40009921844 */
[----:B------:R-:W-:Y:S02]  /*dfb0*/  IMAD.X R53, R8, 0x1, R100, P0 ;  /* 0x0000000108357824 */ /* 0x000fe400000e0664 */
[----:B------:R1:W-:Y:S04]  /*dfc0*/  LDGSTS.E [R29+0x22c00], [R54.64], P3 ;  /* 0x22c00000361d7fae */ /* 0x0003e80009921844 */
[----:B------:R1:W-:Y:S02]  /*dfd0*/  LDGSTS.E [R29+0x23400], [R52.64], P3 ;  /* 0x23400000341d7fae */ /* 0x0003e40009921844 */
[----:B-1----:R-:W-:-:S02]  /*dfe0*/  IADD3 R30, P1, R15, R101, RZ ;  /* 0x000000650f1e7210 */ /* 0x002fc40007f3e0ff */
[----:B------:R-:W-:-:S03]  /*dff0*/  IADD3 R54, P0, R15, R87, RZ ;  /* 0x000000570f367210 */ /* 0x000fc60007f1e0ff */
[C---:B------:R-:W-:Y:S01]  /*e000*/  IMAD.X R31, R8.reuse, 0x1, R10, P1 ;  /* 0x00000001081f7824 */ /* 0x040fe200008e060a */
[----:B------:R-:W-:Y:S02]  /*e010*/  LOP3.LUT R10, R7, 0x60, RZ, 0x3c, !PT ;  /* 0x00000060070a7812 */ /* 0x000fe400078e3cff */
[----:B------:R-:W-:Y:S01]  /*e020*/  IADD3 R52, P1, R15, R86, RZ ;  /* 0x000000560f347210 */ /* 0x000fe20007f3e0ff */
[----:B------:R-:W-:Y:S01]  /*e030*/  IMAD.X R55, R8, 0x1, R85, P0 ;  /* 0x0000000108377824 */ /* 0x000fe200000e0655 */
[----:B------:R1:W-:Y:S01]  /*e040*/  LDGSTS.E [R29+0x23c00], [R30.64], P3 ;  /* 0x23c000001e1d7fae */ /* 0x0003e20009921844 */
[----:B------:R-:W-:-:S05]  /*e050*/  IMAD R10, R9, 0x4000, R10 ;  /* 0x00004000090a7824 */ /* 0x000fca00078e020a */
[----:B------:R1:W-:Y:S02]  /*e060*/  LDGSTS.E [R10+0x20600], [R54.64], P3 ;  /* 0x20600000360a7fae */ /* 0x0003e40009921844 */
[----:B-1----:R-:W-:-:S05]  /*e070*/  IADD3 R30, P0, R15, R84, RZ ;  /* 0x000000540f1e7210 */ /* 0x002fca0007f1e0ff */
[----:B------:R-:W-:Y:S01]  /*e080*/  IMAD.X R31, R8, 0x1, R71, P0 ;  /* 0x00000001081f7824 */ /* 0x000fe200000e0647 */
[----:B------:R-:W-:Y:S02]  /*e090*/  IADD3 R54, P0, R15, R70, RZ ;  /* 0x000000460f367210 */ /* 0x000fe40007f1e0ff */
[----:B------:R-:W-:-:S03]  /*e0a0*/  IADD3 R11, R11, 0x1, RZ ;  /* 0x000000010b0b7810 */ /* 0x000fc60007ffe0ff */
[----:B------:R-:W-:Y:S01]  /*e0b0*/  IMAD.X R55, R8, 0x1, R66, P0 ;  /* 0x0000000108377824 */ /* 0x000fe200000e0642 */
[----:B------:R-:W-:Y:S01]  /*e0c0*/  IADD3 R14, R14, -0x40, RZ ;  /* 0xffffffc00e0e7810 */ /* 0x000fe20007ffe0ff */
[----:B---3--:R-:W-:Y:S01]  /*e0d0*/  IMAD.X R53, R8, 0x1, R61, P1 ;  /* 0x0000000108357824 */ /* 0x008fe200008e063d */
[----:B-----5:R-:W-:-:S04]  /*e0e0*/  IADD3 R60, P1, R15, R60, RZ ;  /* 0x0000003c0f3c7210 */ /* 0x020fc80007f3e0ff */
[----:B------:R1:W-:Y:S01]  /*e0f0*/  LDGSTS.E [R10+0x20e00], [R52.64], P3 ;  /* 0x20e00000340a7fae */ /* 0x0003e20009921844 */
[----:B------:R-:W-:-:S03]  /*e100*/  IMAD.X R61, R8, 0x1, R69, P1 ;  /* 0x00000001083d7824 */ /* 0x000fc600008e0645 */
[----:B------:R3:W-:Y:S04]  /*e110*/  LDGSTS.E [R10+0x21600], [R30.64], P3 ;  /* 0x216000001e0a7fae */ /* 0x0007e80009921844 */
[----:B------:R5:W-:Y:S01]  /*e120*/  LDGSTS.E [R10+0x21e00], [R60.64], P3 ;  /* 0x21e000003c0a7fae */ /* 0x000be20009921844 */
[----:B-1----:R-:W-:-:S03]  /*e130*/  IADD3 R52, P1, R15, R68, RZ ;  /* 0x000000440f347210 */ /* 0x002fc60007f3e0ff */
[----:B------:R1:W-:Y:S01]  /*e140*/  LDGSTS.E [R10+0x22600], [R54.64], P3 ;  /* 0x22600000360a7fae */ /* 0x0003e20009921844 */
[C---:B---3--:R-:W-:Y:S01]  /*e150*/  IADD3 R30, P2, R15.reuse, R67, RZ ;  /* 0x000000430f1e7210 */ /* 0x048fe20007f5e0ff */
[----:B------:R-:W-:Y:S01]  /*e160*/  IMAD.X R53, R8, 0x1, R64, P1 ;  /* 0x0000000108357824 */ /* 0x000fe200008e0640 */
[----:B-----5:R-:W-:Y:S01]  /*e170*/  IADD3 R60, P0, R15, R65, RZ ;  /* 0x000000410f3c7210 */ /* 0x020fe20007f1e0ff */
[----:B------:R-:W-:-:S03]  /*e180*/  IMAD.MOV.U32 R65, RZ, RZ, c[0x0][0x188] ;  /* 0x00006200ff417624 */ /* 0x000fc600078e00ff */
[----:B------:R1:W-:Y:S01]  /*e190*/  LDGSTS.E [R10+0x22e00], [R52.64], P3 ;  /* 0x22e00000340a7fae */ /* 0x0003e20009921844 */
[----:B------:R-:W-:Y:S02]  /*e1a0*/  IMAD.MOV.U32 R64, RZ, RZ, c[0x0][0x18c] ;  /* 0x00006300ff407624 */ /* 0x000fe400078e00ff */
[----:B------:R-:W-:Y:S02]  /*e1b0*/  IMAD.SHL.U32 R65, R65, 0x40, RZ ;  /* 0x0000004041417824 */ /* 0x000fe400078e00ff */
[----:B------:R-:W-:-:S03]  /*e1c0*/  IMAD.SHL.U32 R64, R64, 0x40, RZ ;  /* 0x0000004040407824 */ /* 0x000fc600078e00ff */
[----:B------:R-:W-:Y:S02]  /*e1d0*/  SHF.R.S32.HI R65, RZ, 0x1f, R65 ;  /* 0x0000001fff417819 */ /* 0x000fe40000011441 */
[----:B------:R-:W-:Y:S01]  /*e1e0*/  SHF.R.S32.HI R64, RZ, 0x1f, R64 ;  /* 0x0000001fff407819 */ /* 0x000fe20000011440 */
[C---:B----4-:R-:W-:Y:S02]  /*e1f0*/  IMAD.X R31, R8.reuse, 0x1, R63, P2 ;  /* 0x00000001081f7824 */ /* 0x050fe400010e063f */
[----:B------:R-:W-:Y:S02]  /*e200*/  IMAD.MOV.U32 R63, RZ, RZ, c[0x0][0x18c] ;  /* 0x00006300ff3f7624 */ /* 0x000fe400078e00ff */
[----:B--2---:R-:W-:Y:S01]  /*e210*/  IMAD.X R61, R8, 0x1, R62, P0 ;  /* 0x00000001083d7824 */ /* 0x004fe200000e063e */
[----:B------:R-:W-:Y:S01]  /*e220*/  ISETP.NE.U32.AND P0, PT, R26, R11, PT ;  /* 0x0000000b1a00720c */ /* 0x000fe20003f05070 */
[----:B------:R-:W-:Y:S01]  /*e230*/  IMAD.MOV.U32 R62, RZ, RZ, c[0x0][0x188] ;  /* 0x00006200ff3e7624 */ /* 0x000fe200078e00ff */
[----:B------:R1:W-:Y:S01]  /*e240*/  LDGSTS.E [R10+0x23600], [R30.64], P3 ;  /* 0x236000001e0a7fae */ /* 0x0003e20009921844 */
[----:B------:R-:W-:-:S02]  /*e250*/  IMAD.SHL.U32 R63, R63, 0x40, RZ ;  /* 0x000000403f3f7824 */ /* 0x000fc400078e00ff */
[----:B------:R-:W-:Y:S01]  /*e260*/  IMAD.SHL.U32 R62, R62, 0x40, RZ ;  /* 0x000000403e3e7824 */ /* 0x000fe200078e00ff */
[----:B------:R1:W-:Y:S02]  /*e270*/  LDGSTS.E [R10+0x23e00], [R60.64], P3 ;  /* 0x23e000003c0a7fae */ /* 0x0003e40009921844 */
[C---:B------:R-:W-:Y:S02]  /*e280*/  LEA R15, P1, R63.reuse, R15, 0x2 ;  /* 0x0000000f3f0f7211 */ /* 0x040fe400078210ff */
[C---:B------:R-:W-:Y:S01]  /*e290*/  LEA R13, P2, R62.reuse, R13, 0x2 ;  /* 0x0000000d3e0d7211 */ /* 0x040fe200078410ff */
[----:B------:R-:W0:Y:S01]  /*e2a0*/  LDGDEPBAR ;  /* 0x00000000000079af */ /* 0x000e220000000000 */
[----:B------:R-:W-:Y:S02]  /*e2b0*/  SHF.L.U64.HI R63, R63, 0x2, R64 ;  /* 0x000000023f3f7819 */ /* 0x000fe40000010240 */
[----:B------:R-:W-:-:S03]  /*e2c0*/  SHF.L.U64.HI R62, R62, 0x2, R65 ;  /* 0x000000023e3e7819 */ /* 0x000fc60000010241 */
[----:B------:R-:W-:Y:S02]  /*e2d0*/  IMAD.X R8, R8, 0x1, R63, P1 ;  /* 0x0000000108087824 */ /* 0x000fe400008e063f */
[----:B------:R-:W-:Y:S01]  /*e2e0*/  IMAD.X R25, R25, 0x1, R62, P2 ;  /* 0x0000000119197824 */ /* 0x000fe200010e063e */
[----:B-1----:R-:W-:Y:S01]  /*e2f0*/  @!P0 CALL.REL.NOINC `(.L_x_1) ;  /* 0x0000001000008944 */ /* 0x002fe20003c00000 */
[----:B------:R-:W-:Y:S05]  /*e300*/  BRA `(.L_x_2) ;  /* 0xffffc57000007947 */ /* 0x000fea000383ffff */
.L_x_1:
[----:B-1----:R-:W2:Y:S01]  /*e310*/  LDL.LU R10, [R1+0xf8] ;  /* 0x0000f800010a7983 */ /* 0x002ea20000300800 */
[----:B------:R-:W-:-:S04]  /*e320*/  DEPBAR.LE SB0, 0x0 ;  /* 0x000080000000791a */ /* 0x000fc80000000000 */
[----:B------:R-:W3:Y:S04]  /*e330*/  LDL.LU R53, [R1+0xfc] ;  /* 0x0000fc0001357983 */ /* 0x000ee80000300800 */
[----:B------:R-:W1:Y:S01]  /*e340*/  S2R R29, SR_TID.X ;  /* 0x00000000001d7919 */ /* 0x000e620000002100 */
[----:B------:R-:W-:Y:S02]  /*e350*/  IMAD.MOV.U32 R8, RZ, RZ, R72 ;  /* 0x000000ffff087224 */ /* 0x000fe400078e0048 */
[----:B------:R-:W-:Y:S02]  /*e360*/  IMAD.MOV.U32 R9, RZ, RZ, R73 ;  /* 0x000000ffff097224 */ /* 0x000fe400078e0049 */
[C---:B-1----:R-:W-:Y:S02]  /*e370*/  IMAD.SHL.U32 R0, R29.reuse, 0x200, RZ ;  /* 0x000002001d007824 */ /* 0x042fe400078e00ff */
[----:B------:R-:W-:-:S03]  /*e380*/  IMAD.SHL.U32 R3, R29, 0x20, RZ ;  /* 0x000000201d037824 */ /* 0x000fc600078e00ff */
[----:B------:R-:W-:-:S04]  /*e390*/  LOP3.LUT R0, R0, 0x3000, RZ, 0xc0, !PT ;  /* 0x0000300000007812 */ /* 0x000fc800078ec0ff */
[----:B------:R-:W-:Y:S01]  /*e3a0*/  LOP3.LUT R3, R0, 0x60, R3, 0xf8, !PT ;  /* 0x0000006000037812 */ /* 0x000fe200078ef803 */
[----:B------:R-:W-:-:S05]  /*e3b0*/  IMAD.SHL.U32 R0, R29, 0x4, RZ ;  /* 0x000000041d007824 */ /* 0x000fca00078e00ff */
[----:B------:R-:W-:Y:S01]  /*e3c0*/  LOP3.LUT R0, R3, 0x170, R0, 0x78, !PT ;  /* 0x0000017003007812 */ /* 0x000fe200078e7800 */
[----:B------:R-:W-:Y:S02]  /*e3d0*/  IMAD.MOV.U32 R11, RZ, RZ, R89 ;  /* 0x000000ffff0b7224 */ /* 0x000fe400078e0059 */
[----:B------:R-:W-:Y:S02]  /*e3e0*/  IMAD.MOV.U32 R14, RZ, RZ, R92 ;  /* 0x000000ffff0e7224 */ /* 0x000fe400078e005c */
[----:B------:R-:W-:Y:S02]  /*e3f0*/  IMAD.MOV.U32 R15, RZ, RZ, R93 ;  /* 0x000000ffff0f7224 */ /* 0x000fe400078e005d */
[----:B------:R-:W-:Y:S02]  /*e400*/  IMAD.MOV.U32 R18, RZ, RZ, R96 ;  /* 0x000000ffff127224 */ /* 0x000fe400078e0060 */
[----:B------:R-:W-:Y:S02]  /*e410*/  IMAD.MOV.U32 R19, RZ, RZ, R97 ;  /* 0x000000ffff137224 */ /* 0x000fe400078e0061 */
[----:B------:R-:W-:-:S02]  /*e420*/  IMAD.MOV.U32 R89, RZ, RZ, R75 ;  /* 0x000000ffff597224 */ /* 0x000fc400078e004b */
[----:B------:R-:W-:Y:S02]  /*e430*/  IMAD.MOV.U32 R12, RZ, RZ, R76 ;  /* 0x000000ffff0c7224 */ /* 0x000fe400078e004c */
[----:B------:R-:W-:Y:S02]  /*e440*/  IMAD.MOV.U32 R13, RZ, RZ, R77 ;  /* 0x000000ffff0d7224 */ /* 0x000fe400078e004d */
[----:B------:R-:W-:Y:S02]  /*e450*/  IMAD.MOV.U32 R92, RZ, RZ, R78 ;  /* 0x000000ffff5c7224 */ /* 0x000fe400078e004e */
[----:B------:R-:W-:Y:S02]  /*e460*/  IMAD.MOV.U32 R93, RZ, RZ, R79 ;  /* 0x000000ffff5d7224 */ /* 0x000fe400078e004f */
[----:B------:R-:W-:Y:S02]  /*e470*/  IMAD.MOV.U32 R16, RZ, RZ, R80 ;  /* 0x000000ffff107224 */ /* 0x000fe400078e0050 */
[----:B------:R-:W-:-:S02]  /*e480*/  IMAD.MOV.U32 R17, RZ, RZ, R81 ;  /* 0x000000ffff117224 */ /* 0x000fc400078e0051 */
[----:B------:R-:W-:Y:S02]  /*e490*/  IMAD.MOV.U32 R96, RZ, RZ, R82 ;  /* 0x000000ffff607224 */ /* 0x000fe400078e0052 */
[----:B------:R-:W-:Y:S01]  /*e4a0*/  IMAD.MOV.U32 R97, RZ, RZ, R83 ;  /* 0x000000ffff617224 */ /* 0x000fe200078e0053 */
[C---:B------:R-:W-:Y:S02]  /*e4b0*/  IADD3 R2, R5.reuse, 0x2, RZ ;  /* 0x0000000205027810 */ /* 0x040fe40007ffe0ff */
[C---:B------:R-:W-:Y:S02]  /*e4c0*/  IADD3 R4, R5.reuse, 0x1, RZ ;  /* 0x0000000105047810 */ /* 0x040fe40007ffe0ff */
[----:B------:R-:W-:Y:S01]  /*e4d0*/  IADD3 R6, R5, 0x3, RZ ;  /* 0x0000000305067810 */ /* 0x000fe20007ffe0ff */
        /* <DEDUP_REMOVED lines=23> */
[----:B------:R-:W-:-:S05]  /*e650*/  IMAD R7, R5, c[0x0][0x198], RZ ;  /* 0x0000660005077a24 */ /* 0x000fca00078e02ff */
[----:B------:R-:W-:Y:S01]  /*e660*/  IADD3 R33, R7, c[0x0][0x198], RZ ;  /* 0x0000660007217a10 */ /* 0x000fe20007ffe0ff */
[----:B--2---:R-:W-:Y:S01]  /*e670*/  IMAD.IADD R52, R0, 0x1, R10 ;  /* 0x0000000100347824 */ /* 0x004fe200078e020a */
[----:B------:R-:W-:Y:S01]  /*e680*/  BAR.SYNC.DEFER_BLOCKING 0x0 ;  /* 0x0000000000007b1d */ /* 0x000fe20000010000 */
[----:B------:R-:W-:Y:S02]  /*e690*/  IMAD.MOV.U32 R10, RZ, RZ, R88 ;  /* 0x000000ffff0a7224 */ /* 0x000fe400078e0058 */
[----:B------:R-:W-:Y:S01]  /*e6a0*/  IMAD.MOV.U32 R88, RZ, RZ, R74 ;  /* 0x000000ffff587224 */ /* 0x000fe200078e004a */
[----:B---3--:R-:W-:-:S04]  /*e6b0*/  ISETP.GE.AND P0, PT, R53, c[0x0][0x178], PT ;  /* 0x00005e0035007a0c */ /* 0x008fc80003f06270 */
[----:B------:R-:W-:Y:S01]  /*e6c0*/  ISETP.LT.AND P5, PT, R2, c[0x0][0x17c], !P0 ;  /* 0x00005f0002007a0c */ /* 0x000fe200047a1270 */
[----:B------:R-:W-:Y:S01]  /*e6d0*/  IMAD.SHL.U32 R2, R29, 0x800, RZ ;  /* 0x000008001d027824 */ /* 0x000fe200078e00ff */
[----:B------:R1:W-:Y:S04]  /*e6e0*/  STS.128 [R52], R8 ;  /* 0x0000000834007388 */ /* 0x0003e80000000c00 */
[----:B------:R-:W-:Y:S04]  /*e6f0*/  STS.128 [R52+0x80], R88 ;  /* 0x0000805834007388 */ /* 0x000fe80000000c00 */
[----:B------:R-:W-:Y:S01]  /*e700*/  STS.128 [R52+0x200], R12 ;  /* 0x0002000c34007388 */ /* 0x000fe20000000c00 */
[----:B-1----:R-:W-:-:S02]  /*e710*/  IMAD.MOV.U32 R10, RZ, RZ, R120 ;  /* 0x000000ffff0a7224 */ /* 0x002fc400078e0078 */
[----:B------:R-:W-:Y:S02]  /*e720*/  IMAD.MOV.U32 R11, RZ, RZ, R121 ;  /* 0x000000ffff0b7224 */ /* 0x000fe400078e0079 */
[----:B------:R-:W-:Y:S02]  /*e730*/  IMAD.MOV.U32 R8, RZ, RZ, R128 ;  /* 0x000000ffff087224 */ /* 0x000fe400078e0080 */
[----:B------:R-:W-:Y:S02]  /*e740*/  IMAD.MOV.U32 R9, RZ, RZ, R129 ;  /* 0x000000ffff097224 */ /* 0x000fe400078e0081 */
[----:B------:R-:W-:Y:S02]  /*e750*/  IMAD.MOV.U32 R120, RZ, RZ, R130 ;  /* 0x000000ffff787224 */ /* 0x000fe400078e0082 */
[----:B------:R-:W-:Y:S01]  /*e760*/  IMAD.MOV.U32 R121, RZ, RZ, R131 ;  /* 0x000000ffff797224 */ /* 0x000fe200078e0083 */
[----:B------:R-:W-:Y:S04]  /*e770*/  STS.128 [R52+0x280], R92 ;  /* 0x0002805c34007388 */ /* 0x000fe80000000c00 */
[----:B------:R-:W-:Y:S04]  /*e780*/  STS.128 [R52+0x400], R16 ;  /* 0x0004001034007388 */ /* 0x000fe80000000c00 */
[----:B------:R-:W-:Y:S04]  /*e790*/  STS.128 [R52+0x480], R96 ;  /* 0x0004806034007388 */ /* 0x000fe80000000c00 */
[----:B------:R-:W-:Y:S04]  /*e7a0*/  STS.128 [R52+0x600], R8 ;  /* 0x0006000834007388 */ /* 0x000fe80000000c00 */
[----:B------:R-:W-:Y:S01]  /*e7b0*/  STS.128 [R52+0x680], R120 ;  /* 0x0006807834007388 */ /* 0x000fe20000000c00 */
[----:B------:R-:W-:-:S02]  /*e7c0*/  LOP3.LUT R2, R2, 0x3000, RZ, 0xc0, !PT ;  /* 0x0000300002027812 */ /* 0x000fc400078ec0ff */
[----:B------:R-:W-:Y:S01]  /*e7d0*/  LOP3.LUT R29, R29, 0x7f, RZ, 0xc0, !PT ;  /* 0x0000007f1d1d7812 */ /* 0x000fe200078ec0ff */
[----:B------:R-:W-:Y:S01]  /*e7e0*/  BAR.SYNC.DEFER_BLOCKING 0x0 ;  /* 0x0000000000007b1d */ /* 0x000fe20000010000 */
[----:B------:R-:W-:Y:S02]  /*e7f0*/  ISETP.LT.AND P3, PT, R4, c[0x0][0x17c], !P0 ;  /* 0x00005f0004007a0c */ /* 0x000fe40004761270 */
[----:B------:R-:W-:Y:S01]  /*e800*/  IADD3 R4, R5, 0x4, RZ ;  /* 0x0000000405047810 */ /* 0x000fe20007ffe0ff */
[----:B------:R-:W-:Y:S01]  /*e810*/  IMAD R3, R29, 0x10, R2 ;  /* 0x000000101d037824 */ /* 0x000fe200078e0202 */
[----:B------:R-:W-:Y:S01]  /*e820*/  ISETP.LT.AND P1, PT, R6, c[0x0][0x17c], !P0 ;  /* 0x00005f0006007a0c */ /* 0x000fe20004721270 */
[----:B------:R-:W-:Y:S01]  /*e830*/  IMAD.MOV.U32 R74, RZ, RZ, R32 ;  /* 0x000000ffff4a7224 */ /* 0x000fe200078e0020 */
[----:B------:R-:W-:Y:S02]  /*e840*/  ISETP.LT.AND P4, PT, R4, c[0x0][0x17c], !P0 ;  /* 0x00005f0004007a0c */ /* 0x000fe40004781270 */
[----:B------:R-:W-:-:S02]  /*e850*/  LOP3.LUT R6, R3, 0x20, RZ, 0x3c, !PT ;  /* 0x0000002003067812 */ /* 0x000fc400078e3cff */
[C---:B------:R-:W-:Y:S02]  /*e860*/  LOP3.LUT R32, R3.reuse, 0x40, RZ, 0x3c, !PT ;  /* 0x0000004003207812 */ /* 0x040fe400078e3cff */
[----:B------:R-:W-:Y:S01]  /*e870*/  LOP3.LUT R4, R3, 0x60, RZ, 0x3c, !PT ;  /* 0x0000006003047812 */ /* 0x000fe200078e3cff */
[----:B------:R-:W1:Y:S04]  /*e880*/  LDS.128 R40, [R3] ;  /* 0x0000000003287984 */ /* 0x000e680000000c00 */
[----:B------:R-:W-:Y:S04]  /*e890*/  LDS.128 R20, [R3+0x800] ;  /* 0x0008000003147984 */ /* 0x000fe80000000c00 */
[----:B------:R-:W2:Y:S04]  /*e8a0*/  LDS.128 R36, [R6] ;  /* 0x0000000006247984 */ /* 0x000ea80000000c00 */
[----:B------:R-:W-:Y:S04]  /*e8b0*/  LDS.128 R16, [R6+0x800] ;  /* 0x0008000006107984 */ /* 0x000fe80000000c00 */
[----:B------:R-:W3:Y:S04]  /*e8c0*/  LDS.128 R28, [R32] ;  /* 0x00000000201c7984 */ /* 0x000ee80000000c00 */
[----:B------:R-:W-:Y:S04]  /*e8d0*/  LDS.128 R12, [R32+0x800] ;  /* 0x00080000200c7984 */ /* 0x000fe80000000c00 */
[----:B------:R-:W4:Y:S04]  /*e8e0*/  LDS.128 R24, [R4] ;  /* 0x0000000004187984 */ /* 0x000f280000000c00 */
[----:B------:R-:W5:Y:S04]  /*e8f0*/  LDS.128 R8, [R4+0x800] ;  /* 0x0008000004087984 */ /* 0x000f680000000c00 */
[----:B------:R-:W-:Y:S01]  /*e900*/  BAR.SYNC.DEFER_BLOCKING 0x0 ;  /* 0x0000000000007b1d */ /* 0x000fe20000010000 */
[----:B------:R-:W-:-:S05]  /*e910*/  IMAD R2, R53, c[0x0][0x194], RZ ;  /* 0x0000650035027a24 */ /* 0x000fca00078e02ff */
[----:B------:R-:W-:Y:S01]  /*e920*/  LEA R0, P6, R2, c[0x0][0x170], 0x2 ;  /* 0x00005c0002007a11 */ /* 0x000fe200078c10ff */
[----:B------:R1:W-:Y:S04]  /*e930*/  STS.128 [R52], R60 ;  /* 0x0000003c34007388 */ /* 0x0003e80000000c00 */
[----:B------:R2:W-:Y:S04]  /*e940*/  STS.128 [R52+0x80], R44 ;  /* 0x0000802c34007388 */ /* 0x0005e80000000c00 */
        /* <DEDUP_REMOVED lines=12> */
[----:B------:R-:W-:-:S03]  /*ea10*/  LEA.HI.X.SX32 R2, R2, c[0x0][0x174], 0x2, P6 ;  /* 0x00005d0002027a11 */ /* 0x000fc600030f16ff */
[----:B------:R-:W-:Y:S01]  /*ea20*/  BAR.SYNC.DEFER_BLOCKING 0x0 ;  /* 0x0000000000007b1d */ /* 0x000fe20000010000 */
[----:B------:R-:W-:Y:S02]  /*ea30*/  LEA R34, P6, R7, R0, 0x2 ;  /* 0x0000000007227211 */ /* 0x000fe400078c10ff */
[----:B------:R-:W-:Y:S02]  /*ea40*/  ISETP.LT.AND P2, PT, R5, c[0x0][0x17c], !P0 ;  /* 0x00005f0005007a0c */ /* 0x000fe40004741270 */
[----:B------:R-:W-:Y:S02]  /*ea50*/  LEA.HI.X.SX32 R35, R7, R2, 0x2, P6 ;  /* 0x0000000207237211 */ /* 0x000fe400030f16ff */
[C---:B--2---:R-:W-:Y:S02]  /*ea60*/  LEA R44, P6, R33.reuse, R0, 0x2 ;  /* 0x00000000212c7211 */ /* 0x044fe400078c10ff */
[C---:B------:R-:W-:Y:S02]  /*ea70*/  IADD3 R47, R33.reuse, c[0x0][0x198], RZ ;  /* 0x00006600212f7a10 */ /* 0x040fe40007ffe0ff */
[----:B------:R-:W-:-:S02]  /*ea80*/  LEA.HI.X.SX32 R45, R33, R2, 0x2, P6 ;  /* 0x00000002212d7211 */ /* 0x000fc400030f16ff */
[C---:B------:R-:W-:Y:S02]  /*ea90*/  LEA R46, P6, R47.reuse, R0, 0x2 ;  /* 0x000000002f2e7211 */ /* 0x040fe400078c10ff */
[C---:B------:R-:W-:Y:S02]  /*eaa0*/  IADD3 R33, R47.reuse, c[0x0][0x198], RZ ;  /* 0x000066002f217a10 */ /* 0x040fe40007ffe0ff */
[----:B------:R-:W-:Y:S02]  /*eab0*/  LEA.HI.X.SX32 R47, R47, R2, 0x2, P6 ;  /* 0x000000022f2f7211 */ /* 0x000fe400030f16ff */
[----:B------:R-:W-:Y:S02]  /*eac0*/  IADD3 R7, R5, 0x5, RZ ;  /* 0x0000000505077810 */ /* 0x000fe40007ffe0ff */
[----:B------:R-:W-:Y:S01]  /*ead0*/  LEA R48, P6, R33, R0, 0x2 ;  /* 0x0000000021307211 */ /* 0x000fe200078c10ff */
[----:B------:R1:W-:Y:S01]  /*eae0*/  @P2 STG.E [R34.64], R40 ;  /* 0x0000002822002986 */ /* 0x0003e2000c101904 */
[----:B------:R-:W-:-:S02]  /*eaf0*/  ISETP.LT.AND P2, PT, R7, c[0x0][0x17c], !P0 ;  /* 0x00005f0007007a0c */ /* 0x000fc40004741270 */
[----:B------:R-:W-:Y:S02]  /*eb00*/  LEA.HI.X.SX32 R49, R33, R2, 0x2, P6 ;  /* 0x0000000221317211 */ /* 0x000fe400030f16ff */
[----:B------:R-:W-:Y:S02]  /*eb10*/  IADD3 R7, R5, 0x6, RZ ;  /* 0x0000000605077810 */ /* 0x000fe40007ffe0ff */
[----:B-1----:R-:W-:Y:S01]  /*eb20*/  IADD3 R35, R33, c[0x0][0x198], RZ ;  /* 0x0000660021237a10 */ /* 0x002fe20007ffe0ff */
[----:B------:R1:W-:Y:S03]  /*eb30*/  @P3 STG.E [R44.64], R41 ;  /* 0x000000292c003986 */ /* 0x0003e6000c101904 */
[C---:B------:R-:W-:Y:S02]  /*eb40*/  LEA R34, P6, R35.reuse, R0, 0x2 ;  /* 0x0000000023227211 */ /* 0x040fe400078c10ff */
[----:B------:R-:W-:-:S02]  /*eb50*/  IADD3 R33, R35, c[0x0][0x198], RZ ;  /* 0x0000660023217a10 */ /* 0x000fc40007ffe0ff */
[----:B------:R-:W-:Y:S02]  /*eb60*/  ISETP.LT.AND P3, PT, R7, c[0x0][0x17c], !P0 ;  /* 0x00005f0007007a0c */ /* 0x000fe40004761270 */
[----:B------:R-:W-:Y:S02]  /*eb70*/  LEA.HI.X.SX32 R35, R35, R2, 0x2, P6 ;  /* 0x0000000223237211 */ /* 0x000fe400030f16ff */
[----:B------:R-:W-:Y:S02]  /*eb80*/  IADD3 R7, R5, 0x7, RZ ;  /* 0x0000000705077810 */ /* 0x000fe40007ffe0ff */
[C---:B------:R-:W-:Y:S02]  /*eb90*/  LEA R40, P6, R33.reuse, R0, 0x2 ;  /* 0x0000000021287211 */ /* 0x040fe400078c10ff */
[----:B-1----:R-:W-:Y:S01]  /*eba0*/  IADD3 R45, R33, c[0x0][0x198], RZ ;  /* 0x00006600212d7a10 */ /* 0x002fe20007ffe0ff */
[----:B------:R1:W-:Y:S01]  /*ebb0*/  @P5 STG.E [R46.64], R36 ;  /* 0x000000242e005986 */ /* 0x0003e2000c101904 */
[----:B------:R-:W-:-:S02]  /*ebc0*/  ISETP.LT.AND P5, PT, R7, c[0x0][0x17c], !P0 ;  /* 0x00005f0007007a0c */ /* 0x000fc400047a1270 */
[----:B------:R-:W-:Y:S02]  /*ebd0*/  LEA.HI.X.SX32 R41, R33, R2, 0x2, P6 ;  /* 0x0000000221297211 */ /* 0x000fe400030f16ff */
[----:B------:R-:W-:Y:S02]  /*ebe0*/  IADD3 R7, R5, 0x8, RZ ;  /* 0x0000000805077810 */ /* 0x000fe40007ffe0ff */
[C---:B------:R-:W-:Y:S02]  /*ebf0*/  LEA R44, P6, R45.reuse, R0, 0x2 ;  /* 0x000000002d2c7211 */ /* 0x040fe400078c10ff */
[----:B------:R-:W-:Y:S01]  /*ec00*/  IADD3 R33, R45, c[0x0][0x198], RZ ;  /* 0x000066002d217a10 */ /* 0x000fe20007ffe0ff */
[----:B------:R2:W-:Y:S01]  /*ec10*/  @P1 STG.E [R48.64], R37 ;  /* 0x0000002530001986 */ /* 0x0005e2000c101904 */
[----:B------:R-:W-:Y:S02]  /*ec20*/  ISETP.LT.AND P1, PT, R7, c[0x0][0x17c], !P0 ;  /* 0x00005f0007007a0c */ /* 0x000fe40004721270 */
[----:B------:R-:W-:-:S02]  /*ec30*/  LEA.HI.X.SX32 R45, R45, R2, 0x2, P6 ;  /* 0x000000022d2d7211 */ /* 0x000fc400030f16ff */
[----:B------:R-:W-:Y:S02]  /*ec40*/  IADD3 R7, R5, 0x9, RZ ;  /* 0x0000000905077810 */ /* 0x000fe40007ffe0ff */
[C---:B-1----:R-:W-:Y:S02]  /*ec50*/  LEA R36, P6, R33.reuse, R0, 0x2 ;  /* 0x0000000021247211 */ /* 0x042fe400078c10ff */
[----:B------:R-:W-:Y:S01]  /*ec60*/  IADD3 R47, R33, c[0x0][0x198], RZ ;  /* 0x00006600212f7a10 */ /* 0x000fe20007ffe0ff */
[----:B---3--:R1:W-:Y:S01]  /*ec70*/  @P4 STG.E [R34.64], R28 ;  /* 0x0000001c22004986 */ /* 0x0083e2000c101904 */
[----:B------:R-:W-:Y:S02]  /*ec80*/  ISETP.LT.AND P4, PT, R7, c[0x0][0x17c], !P0 ;  /* 0x00005f0007007a0c */ /* 0x000fe40004781270 */
[----:B--2---:R-:W-:Y:S01]  /*ec90*/  LEA.HI.X.SX32 R37, R33, R2, 0x2, P6 ;  /* 0x0000000221257211 */ /* 0x004fe200030f16ff */
[----:B------:R2:W-:Y:S01]  /*eca0*/  @P2 STG.E [R40.64], R29 ;  /* 0x0000001d28002986 */ /* 0x0005e2000c101904 */
[----:B------:R-:W-:-:S02]  /*ecb0*/  IADD3 R7, R5, 0xa, RZ ;  /* 0x0000000a05077810 */ /* 0x000fc40007ffe0ff */
[C---:B-1----:R-:W-:Y:S02]  /*ecc0*/  LEA R34, P6, R47.reuse, R0, 0x2 ;  /* 0x000000002f227211 */ /* 0x042fe400078c10ff */
[----:B--2---:R-:W-:Y:S02]  /*ecd0*/  IADD3 R29, R47, c[0x0][0x198], RZ ;  /* 0x000066002f1d7a10 */ /* 0x004fe40007ffe0ff */
[----:B------:R-:W-:Y:S02]  /*ece0*/  ISETP.LT.AND P2, PT, R7, c[0x0][0x17c], !P0 ;  /* 0x00005f0007007a0c */ /* 0x000fe40004741270 */
[----:B------:R-:W-:Y:S02]  /*ecf0*/  LEA.HI.X.SX32 R35, R47, R2, 0x2, P6 ;  /* 0x000000022f237211 */ /* 0x000fe400030f16ff */
[----:B------:R-:W-:Y:S02]  /*ed00*/  IADD3 R7, R5, 0xb, RZ ;  /* 0x0000000b05077810 */ /* 0x000fe40007ffe0ff */
[----:B------:R-:W-:-:S02]  /*ed10*/  LEA R28, P6, R29, R0, 0x2 ;  /* 0x000000001d1c7211 */ /* 0x000fc400078c10ff */
[----:B------:R-:W-:Y:S01]  /*ed20*/  IADD3 R33, R29, c[0x0][0x198], RZ ;  /* 0x000066001d217a10 */ /* 0x000fe20007ffe0ff */
[----:B----4-:R1:W-:Y:S01]  /*ed30*/  @P3 STG.E [R44.64], R24 ;  /* 0x000000182c003986 */ /* 0x0103e2000c101904 */
[----:B------:R-:W-:Y:S02]  /*ed40*/  ISETP.LT.AND P3, PT, R7, c[0x0][0x17c], !P0 ;  /* 0x00005f0007007a0c */ /* 0x000fe40004761270 */
[----:B------:R-:W-:Y:S02]  /*ed50*/  LEA.HI.X.SX32 R29, R29, R2, 0x2, P6 ;  /* 0x000000021d1d7211 */ /* 0x000fe400030f16ff */
[----:B------:R-:W-:Y:S02]  /*ed60*/  IADD3 R7, R5, 0xc, RZ ;  /* 0x0000000c05077810 */ /* 0x000fe40007ffe0ff */
[----:B------:R-:W-:Y:S01]  /*ed70*/  LEA R40, P6, R33, R0, 0x2 ;  /* 0x0000000021287211 */ /* 0x000fe200078c10ff */
[----:B------:R2:W-:Y:S01]  /*ed80*/  @P5 STG.E [R36.64], R25 ;  /* 0x0000001924005986 */ /* 0x0005e2000c101904 */
[----:B------:R-:W-:-:S02]  /*ed90*/  ISETP.LT.AND P5, PT, R7, c[0x0][0x17c], !P0 ;  /* 0x00005f0007007a0c */ /* 0x000fc400047a1270 */
[C---:B-1----:R-:W-:Y:S02]  /*eda0*/  IADD3 R45, R33.reuse, c[0x0][0x198], RZ ;  /* 0x00006600212d7a10 */ /* 0x042fe40007ffe0ff */
[----:B------:R-:W-:Y:S02]  /*edb0*/  LEA.HI.X.SX32 R41, R33, R2, 0x2, P6 ;  /* 0x0000000221297211 */ /* 0x000fe400030f16ff */
[----:B------:R-:W-:Y:S02]  /*edc0*/  IADD3 R7, R5, 0xd, RZ ;  /* 0x0000000d05077810 */ /* 0x000fe40007ffe0ff */
[C---:B------:R-:W-:Y:S02]  /*edd0*/  LEA R24, P6, R45.reuse, R0, 0x2 ;  /* 0x000000002d187211 */ /* 0x040fe400078c10ff */
[----:B------:R-:W-:Y:S01]  /*ede0*/  IADD3 R33, R45, c[0x0][0x198], RZ ;  /* 0x000066002d217a10 */ /* 0x000fe20007ffe0ff */
[----:B------:R1:W-:Y:S01]  /*edf0*/  @P1 STG.E [R34.64], R20 ;  /* 0x0000001422001986 */ /* 0x0003e2000c101904 */
[----:B------:R-:W-:-:S02]  /*ee00*/  ISETP.LT.AND P1, PT, R7, c[0x0][0x17c], !P0 ;  /* 0x00005f0007007a0c */ /* 0x000fc40004721270 */
[----:B--2---:R-:W-:Y:S01]  /*ee10*/  LEA.HI.X.SX32 R25, R45, R2, 0x2, P6 ;  /* 0x000000022d197211 */ /* 0x004fe200030f16ff */
[----:B------:R2:W-:Y:S01]  /*ee20*/  @P4 STG.E [R28.64], R21 ;  /* 0x000000151c004986 */ /* 0x0005e2000c101904 */
[----:B------:R-:W-:Y:S02]  /*ee30*/  IADD3 R7, R5, 0xe, RZ ;  /* 0x0000000e05077810 */ /* 0x000fe40007ffe0ff */
[C---:B-1----:R-:W-:Y:S02]  /*ee40*/  LEA R34, P6, R33.reuse, R0, 0x2 ;  /* 0x0000000021227211 */ /* 0x042fe400078c10ff */
[----:B--2---:R-:W-:Y:S02]  /*ee50*/  IADD3 R21, R33, c[0x0][0x198], RZ ;  /* 0x0000660021157a10 */ /* 0x004fe40007ffe0ff */
[----:B------:R-:W-:Y:S02]  /*ee60*/  ISETP.LT.AND P4, PT, R7, c[0x0][0x17c], !P0 ;  /* 0x00005f0007007a0c */ /* 0x000fe40004781270 */
[----:B------:R-:W-:-:S02]  /*ee70*/  LEA.HI.X.SX32 R35, R33, R2, 0x2, P6 ;  /* 0x0000000221237211 */ /* 0x000fc400030f16ff */
[----:B------:R-:W-:Y:S02]  /*ee80*/  IADD3 R7, R5, 0xf, RZ ;  /* 0x0000000f05077810 */ /* 0x000fe40007ffe0ff */
[C---:B------:R-:W-:Y:S02]  /*ee90*/  LEA R20, P6, R21.reuse, R0, 0x2 ;  /* 0x0000000015147211 */ /* 0x040fe400078c10ff */
[----:B------:R-:W-:Y:S01]  /*eea0*/  IADD3 R29, R21, c[0x0][0x198], RZ ;  /* 0x00006600151d7a10 */ /* 0x000fe20007ffe0ff */
[----:B------:R-:W-:Y:S01]  /*eeb0*/  @P2 STG.E [R40.64], R16 ;  /* 0x0000001028002986 */ /* 0x000fe2000c101904 */
[----:B------:R-:W-:Y:S02]  /*eec0*/  ISETP.LT.AND P2, PT, R7, c[0x0][0x17c], !P0 ;  /* 0x00005f0007007a0c */ /* 0x000fe40004741270 */
[----:B------:R-:W-:Y:S01]  /*eed0*/  LEA.HI.X.SX32 R21, R21, R2, 0x2, P6 ;  /* 0x0000000215157211 */ /* 0x000fe200030f16ff */
[----:B------:R1:W-:Y:S01]  /*eee0*/  @P3 STG.E [R24.64], R17 ;  /* 0x0000001118003986 */ /* 0x0003e2000c101904 */
[----:B------:R-:W-:-:S02]  /*eef0*/  IADD3 R7, R5, 0x10, RZ ;  /* 0x0000001005077810 */ /* 0x000fc40007ffe0ff */
[----:B------:R-:W-:Y:S02]  /*ef00*/  LEA R28, P6, R29, R0, 0x2 ;  /* 0x000000001d1c7211 */ /* 0x000fe400078c10ff */
[----:B------:R-:W-:Y:S02]  /*ef10*/  ISETP.LT.AND P3, PT, R7, c[0x0][0x17c], !P0 ;  /* 0x00005f0007007a0c */ /* 0x000fe40004761270 */
[----:B------:R-:W-:Y:S02]  /*ef20*/  IADD3 R7, R5, 0x11, RZ ;  /* 0x0000001105077810 */ /* 0x000fe40007ffe0ff */
[C---:B-1----:R-:W-:Y:S02]  /*ef30*/  IADD3 R17, R29.reuse, c[0x0][0x198], RZ ;  /* 0x000066001d117a10 */ /* 0x042fe40007ffe0ff */
[----:B------:R-:W-:Y:S02]  /*ef40*/  LEA.HI.X.SX32 R29, R29, R2, 0x2, P6 ;  /* 0x000000021d1d7211 */ /* 0x000fe400030f16ff */
[----:B------:R-:W-:-:S02]  /*ef50*/  LEA R16, P6, R17, R0, 0x2 ;  /* 0x0000000011107211 */ /* 0x000fc400078c10ff */
[----:B------:R-:W-:Y:S01]  /*ef60*/  IADD3 R25, R17, c[0x0][0x198], RZ ;  /* 0x0000660011197a10 */ /* 0x000fe20007ffe0ff */
[----:B------:R1:W-:Y:S01]  /*ef70*/  @P5 STG.E [R34.64], R12 ;  /* 0x0000000c22005986 */ /* 0x0003e2000c101904 */
[----:B------:R-:W-:Y:S02]  /*ef80*/  ISETP.LT.AND P5, PT, R7, c[0x0][0x17c], !P0 ;  /* 0x00005f0007007a0c */ /* 0x000fe400047a1270 */
[----:B------:R-:W-:Y:S02]  /*ef90*/  LEA.HI.X.SX32 R17, R17, R2, 0x2, P6 ;  /* 0x0000000211117211 */ /* 0x000fe400030f16ff */
[----:B------:R-:W-:Y:S02]  /*efa0*/  IADD3 R7, R5, 0x12, RZ ;  /* 0x0000001205077810 */ /* 0x000fe40007ffe0ff */
[C---:B------:R-:W-:Y:S02]  /*efb0*/  LEA R24, P6, R25.reuse, R0, 0x2 ;  /* 0x0000000019187211 */ /* 0x040fe400078c10ff */
[----:B------:R-:W-:Y:S01]  /*efc0*/  IADD3 R33, R25, c[0x0][0x198], RZ ;  /* 0x0000660019217a10 */ /* 0x000fe20007ffe0ff */
[----:B------:R2:W-:Y:S01]  /*efd0*/  @P1 STG.E [R20.64], R13 ;  /* 0x0000000d14001986 */ /* 0x0005e2000c101904 */
[----:B------:R-:W-:-:S02]  /*efe0*/  ISETP.LT.AND P1, PT, R7, c[0x0][0x17c], !P0 ;  /* 0x00005f0007007a0c */ /* 0x000fc40004721270 */
[----:B------:R-:W-:Y:S02]  /*eff0*/  LEA.HI.X.SX32 R25, R25, R2, 0x2, P6 ;  /* 0x0000000219197211 */ /* 0x000fe400030f16ff */
[----:B------:R-:W-:Y:S02]  /*f000*/  IADD3 R7, R5, 0x13, RZ ;  /* 0x0000001305077810 */ /* 0x000fe40007ffe0ff */
[----:B-1----:R-:W-:Y:S01]  /*f010*/  LEA R12, P6, R33, R0, 0x2 ;  /* 0x00000000210c7211 */ /* 0x002fe200078c10ff */
[----:B-----5:R-:W-:Y:S01]  /*f020*/  @P4 STG.E [R28.64], R8 ;  /* 0x000000081c004986 */ /* 0x020fe2000c101904 */
[----:B------:R-:W-:Y:S02]  /*f030*/  ISETP.LT.AND P4, PT, R7, c[0x0][0x17c], !P0 ;  /* 0x00005f0007007a0c */ /* 0x000fe40004781270 */
[C---:B--2---:R-:W-:Y:S01]  /*f040*/  IADD3 R21, R33.reuse, c[0x0][0x198], RZ ;  /* 0x0000660021157a10 */ /* 0x044fe20007ffe0ff */
[----:B------:R1:W-:Y:S01]  /*f050*/  @P2 STG.E [R16.64], R9 ;  /* 0x0000000910002986 */ /* 0x0003e2000c101904 */
[----:B------:R-:W-:-:S02]  /*f060*/  LEA.HI.X.SX32 R13, R33, R2, 0x2, P6 ;  /* 0x00000002210d7211 */ /* 0x000fc400030f16ff */
[----:B------:R-:W-:Y:S02]  /*f070*/  IADD3 R7, R5, 0x14, RZ ;  /* 0x0000001405077810 */ /* 0x000fe40007ffe0ff */
[----:B------:R-:W-:Y:S02]  /*f080*/  LEA R20, P6, R21, R0, 0x2 ;  /* 0x0000000015147211 */ /* 0x000fe400078c10ff */
[----:B------:R-:W-:Y:S02]  /*f090*/  ISETP.LT.AND P2, PT, R7, c[0x0][0x17c], !P0 ;  /* 0x00005f0007007a0c */ /* 0x000fe40004741270 */
[C---:B-1----:R-:W-:Y:S02]  /*f0a0*/  IADD3 R9, R21.reuse, c[0x0][0x198], RZ ;  /* 0x0000660015097a10 */ /* 0x042fe40007ffe0ff */
[----:B------:R-:W-:Y:S02]  /*f0b0*/  LEA.HI.X.SX32 R21, R21, R2, 0x2, P6 ;  /* 0x0000000215157211 */ /* 0x000fe400030f16ff */
[----:B------:R-:W-:-:S02]  /*f0c0*/  IADD3 R7, R5, 0x15, RZ ;  /* 0x0000001505077810 */ /* 0x000fc40007ffe0ff */
[C---:B------:R-:W-:Y:S02]  /*f0d0*/  LEA R8, P6, R9.reuse, R0, 0x2 ;  /* 0x0000000009087211 */ /* 0x040fe400078c10ff */
[----:B------:R-:W-:Y:S01]  /*f0e0*/  IADD3 R17, R9, c[0x0][0x198], RZ ;  /* 0x0000660009117a10 */ /* 0x000fe20007ffe0ff */
[----:B------:R-:W-:Y:S01]  /*f0f0*/  @P3 STG.E [R24.64], R42 ;  /* 0x0000002a18003986 */ /* 0x000fe2000c101904 */
[----:B------:R-:W-:Y:S02]  /*f100*/  ISETP.LT.AND P3, PT, R7, c[0x0][0x17c], !P0 ;  /* 0x00005f0007007a0c */ /* 0x000fe40004761270 */
[----:B------:R-:W-:Y:S01]  /*f110*/  LEA.HI.X.SX32 R9, R9, R2, 0x2, P6 ;  /* 0x0000000209097211 */ /* 0x000fe200030f16ff */
[----:B------:R1:W-:Y:S01]  /*f120*/  @P5 STG.E [R12.64], R43 ;  /* 0x0000002b0c005986 */ /* 0x0003e2000c101904 */
[----:B------:R-:W-:Y:S02]  /*f130*/  IADD3 R7, R5, 0x16, RZ ;  /* 0x0000001605077810 */ /* 0x000fe40007ffe0ff */
[----:B------:R-:W-:Y:S01]  /*f140*/  LEA R16, P6, R17, R0, 0x2 ;  /* 0x0000000011107211 */ /* 0x000fe200078c10ff */
[----:B------:R2:W-:Y:S01]  /*f150*/  @P1 STG.E [R20.64], R38 ;  /* 0x0000002614001986 */ /* 0x0005e2000c101904 */
[----:B------:R-:W-:-:S02]  /*f160*/  ISETP.LT.AND P5, PT, R7, c[0x0][0x17c], !P0 ;  /* 0x00005f0007007a0c */ /* 0x000fc400047a1270 */
[----:B------:R-:W-:Y:S02]  /*f170*/  IADD3 R7, R5, 0x17, RZ ;  /* 0x0000001705077810 */ /* 0x000fe40007ffe0ff */
[C---:B-1----:R-:W-:Y:S02]  /*f180*/  IADD3 R13, R17.reuse, c[0x0][0x198], RZ ;  /* 0x00006600110d7a10 */ /* 0x042fe40007ffe0ff */
[----:B------:R-:W-:Y:S02]  /*f190*/  LEA.HI.X.SX32 R17, R17, R2, 0x2, P6 ;  /* 0x0000000211117211 */ /* 0x000fe400030f16ff */
[C---:B------:R-:W-:Y:S02]  /*f1a0*/  LEA R12, P6, R13.reuse, R0, 0x2 ;  /* 0x000000000d0c7211 */ /* 0x040fe400078c10ff */
[----:B--2---:R-:W-:Y:S02]  /*f1b0*/  IADD3 R21, R13, c[0x0][0x198], RZ ;  /* 0x000066000d157a10 */ /* 0x004fe40007ffe0ff */
[----:B------:R-:W-:-:S02]  /*f1c0*/  ISETP.LT.AND P1, PT, R7, c[0x0][0x17c], !P0 ;  /* 0x00005f0007007a0c */ /* 0x000fc40004721270 */
[----:B------:R-:W-:Y:S02]  /*f1d0*/  LEA.HI.X.SX32 R13, R13, R2, 0x2, P6 ;  /* 0x000000020d0d7211 */ /* 0x000fe400030f16ff */
[----:B------:R-:W-:Y:S02]  /*f1e0*/  IADD3 R7, R5, 0x18, RZ ;  /* 0x0000001805077810 */ /* 0x000fe40007ffe0ff */
[C---:B------:R-:W-:Y:S02]  /*f1f0*/  LEA R20, P6, R21.reuse, R0, 0x2 ;  /* 0x0000000015147211 */ /* 0x040fe400078c10ff */
[----:B------:R-:W-:Y:S01]  /*f200*/  IADD3 R25, R21, c[0x0][0x198], RZ ;  /* 0x0000660015197a10 */ /* 0x000fe20007ffe0ff */
[----:B------:R1:W-:Y:S01]  /*f210*/  @P4 STG.E [R8.64], R39 ;  /* 0x0000002708004986 */ /* 0x0003e2000c101904 */
[----:B------:R-:W-:Y:S02]  /*f220*/  ISETP.LT.AND P4, PT, R7, c[0x0][0x17c], !P0 ;  /* 0x00005f0007007a0c */ /* 0x000fe40004781270 */
[----:B------:R-:W-:Y:S01]  /*f230*/  LEA.HI.X.SX32 R21, R21, R2, 0x2, P6 ;  /* 0x0000000215157211 */ /* 0x000fe200030f16ff */
[----:B------:R2:W-:Y:S01]  /*f240*/  @P2 STG.E [R16.64], R30 ;  /* 0x0000001e10002986 */ /* 0x0005e2000c101904 */
[----:B------:R-:W-:-:S02]  /*f250*/  IADD3 R7, R5, 0x19, RZ ;  /* 0x0000001905077810 */ /* 0x000fc40007ffe0ff */
[C---:B-1----:R-:W-:Y:S02]  /*f260*/  LEA R8, P6, R25.reuse, R0, 0x2 ;  /* 0x0000000019087211 */ /* 0x042fe400078c10ff */
[----:B--2---:R-:W-:Y:S01]  /*f270*/  IADD3 R17, R25, c[0x0][0x198], RZ ;  /* 0x0000660019117a10 */ /* 0x004fe20007ffe0ff */
[----:B------:R1:W-:Y:S01]  /*f280*/  @P3 STG.E [R12.64], R31 ;  /* 0x0000001f0c003986 */ /* 0x0003e2000c101904 */
[----:B------:R-:W-:Y:S02]  /*f290*/  ISETP.LT.AND P2, PT, R7, c[0x0][0x17c], !P0 ;  /* 0x00005f0007007a0c */ /* 0x000fe40004741270 */
[----:B------:R-:W-:Y:S02]  /*f2a0*/  LEA.HI.X.SX32 R9, R25, R2, 0x2, P6 ;  /* 0x0000000219097211 */ /* 0x000fe400030f16ff */
[----:B------:R-:W-:Y:S02]  /*f2b0*/  IADD3 R7, R5, 0x1a, RZ ;  /* 0x0000001a05077810 */ /* 0x000fe40007ffe0ff */
[----:B------:R-:W-:-:S02]  /*f2c0*/  LEA R16, P6, R17, R0, 0x2 ;  /* 0x0000000011107211 */ /* 0x000fc400078c10ff */
[----:B------:R-:W-:Y:S02]  /*f2d0*/  ISETP.LT.AND P3, PT, R7, c[0x0][0x17c], !P0 ;  /* 0x00005f0007007a0c */ /* 0x000fe40004761270 */
[C---:B-1----:R-:W-:Y:S02]  /*f2e0*/  IADD3 R13, R17.reuse, c[0x0][0x198], RZ ;  /* 0x00006600110d7a10 */ /* 0x042fe40007ffe0ff */
[----:B------:R-:W-:Y:S02]  /*f2f0*/  LEA.HI.X.SX32 R17, R17, R2, 0x2, P6 ;  /* 0x0000000211117211 */ /* 0x000fe400030f16ff */
[----:B------:R-:W-:Y:S02]  /*f300*/  IADD3 R7, R5, 0x1b, RZ ;  /* 0x0000001b05077810 */ /* 0x000fe40007ffe0ff */
[C---:B------:R-:W-:Y:S02]  /*f310*/  LEA R12, P6, R13.reuse, R0, 0x2 ;  /* 0x000000000d0c7211 */ /* 0x040fe400078c10ff */
[----:B------:R-:W-:Y:S01]  /*f320*/  IADD3 R25, R13, c[0x0][0x198], RZ ;  /* 0x000066000d197a10 */ /* 0x000fe20007ffe0ff */
[----:B------:R1:W-:Y:S01]  /*f330*/  @P5 STG.E [R20.64], R26 ;  /* 0x0000001a14005986 */ /* 0x0003e2000c101904 */
[----:B------:R-:W-:-:S02]  /*f340*/  ISETP.LT.AND P5, PT, R7, c[0x0][0x17c], !P0 ;  /* 0x00005f0007007a0c */ /* 0x000fc400047a1270 */
[----:B------:R-:W-:Y:S01]  /*f350*/  LEA.HI.X.SX32 R13, R13, R2, 0x2, P6 ;  /* 0x000000020d0d7211 */ /* 0x000fe200030f16ff */
[----:B------:R2:W-:Y:S01]  /*f360*/  @P1 STG.E [R8.64], R27 ;  /* 0x0000001b08001986 */ /* 0x0005e2000c101904 */
[----:B------:R-:W-:Y:S02]  /*f370*/  IADD3 R7, R5, 0x1c, RZ ;  /* 0x0000001c05077810 */ /* 0x000fe40007ffe0ff */
[C---:B-1----:R-:W-:Y:S02]  /*f380*/  LEA R20, P6, R25.reuse, R0, 0x2 ;  /* 0x0000000019147211 */ /* 0x042fe400078c10ff */
[----:B--2---:R-:W-:Y:S01]  /*f390*/  IADD3 R9, R25, c[0x0][0x198], RZ ;  /* 0x0000660019097a10 */ /* 0x004fe20007ffe0ff */
[----:B------:R1:W-:Y:S01]  /*f3a0*/  @P4 STG.E [R16.64], R22 ;  /* 0x0000001610004986 */ /* 0x0003e2000c101904 */
[----:B------:R-:W-:Y:S02]  /*f3b0*/  ISETP.LT.AND P1, PT, R7, c[0x0][0x17c], !P0 ;  /* 0x00005f0007007a0c */ /* 0x000fe40004721270 */
[----:B------:R-:W-:-:S02]  /*f3c0*/  LEA.HI.X.SX32 R21, R25, R2, 0x2, P6 ;  /* 0x0000000219157211 */ /* 0x000fc400030f16ff */
[----:B------:R-:W-:Y:S01]  /*f3d0*/  IADD3 R7, R5, 0x1d, RZ ;  /* 0x0000001d05077810 */ /* 0x000fe20007ffe0ff */
[----:B------:R-:W2:Y:S01]  /*f3e0*/  LDS.128 R24, [R3] ;  /* 0x0000000003187984 */ /* 0x000ea20000000c00 */
[----:B------:R-:W-:Y:S02]  /*f3f0*/  LEA R8, P6, R9, R0, 0x2 ;  /* 0x0000000009087211 */ /* 0x000fe400078c10ff */
[----:B------:R-:W-:Y:S02]  /*f400*/  ISETP.LT.AND P4, PT, R7, c[0x0][0x17c], !P0 ;  /* 0x00005f0007007a0c */ /* 0x000fe40004781270 */
[C---:B-1----:R-:W-:Y:S01]  /*f410*/  IADD3 R17, R9.reuse, c[0x0][0x198], RZ ;  /* 0x0000660009117a10 */ /* 0x042fe20007ffe0ff */
[----:B------:R1:W-:Y:S01]  /*f420*/  @P2 STG.E [R12.64], R23 ;  /* 0x000000170c002986 */ /* 0x0003e2000c101904 */
[----:B------:R-:W-:Y:S02]  /*f430*/  LEA.HI.X.SX32 R9, R9, R2, 0x2, P6 ;  /* 0x0000000209097211 */ /* 0x000fe400030f16ff */
[----:B------:R-:W-:-:S02]  /*f440*/  IADD3 R7, R5, 0x1e, RZ ;  /* 0x0000001e05077810 */ /* 0x000fc40007ffe0ff */
[----:B------:R-:W-:Y:S01]  /*f450*/  LEA R16, P6, R17, R0, 0x2 ;  /* 0x0000000011107211 */ /* 0x000fe200078c10ff */
[----:B------:R-:W-:Y:S01]  /*f460*/  @P3 STG.E [R20.64], R18 ;  /* 0x0000001214003986 */ /* 0x000fe2000c101904 */
[----:B------:R-:W-:Y:S02]  /*f470*/  ISETP.LT.AND P2, PT, R7, c[0x0][0x17c], !P0 ;  /* 0x00005f0007007a0c */ /* 0x000fe40004741270 */
[C---:B-1----:R-:W-:Y:S01]  /*f480*/  IADD3 R13, R17.reuse, c[0x0][0x198], RZ ;  /* 0x00006600110d7a10 */ /* 0x042fe20007ffe0ff */
[----:B------:R-:W1:Y:S01]  /*f490*/  LDS.128 R20, [R6] ;  /* 0x0000000006147984 */ /* 0x000e620000000c00 */
[----:B------:R-:W-:Y:S02]  /*f4a0*/  LEA.HI.X.SX32 R17, R17, R2, 0x2, P6 ;  /* 0x0000000211117211 */ /* 0x000fe400030f16ff */
[----:B------:R-:W-:Y:S02]  /*f4b0*/  IADD3 R7, R5, 0x1f, RZ ;  /* 0x0000001f05077810 */ /* 0x000fe40007ffe0ff */
[----:B------:R-:W-:-:S02]  /*f4c0*/  LEA R12, P6, R13, R0, 0x2 ;  /* 0x000000000d0c7211 */ /* 0x000fc400078c10ff */
[----:B------:R-:W-:Y:S01]  /*f4d0*/  IADD3 R29, R13, c[0x0][0x198], RZ ;  /* 0x000066000d1d7a10 */ /* 0x000fe20007ffe0ff */
[----:B------:R3:W-:Y:S01]  /*f4e0*/  @P5 STG.E [R8.64], R19 ;  /* 0x0000001308005986 */ /* 0x0007e2000c101904 */
[----:B------:R-:W-:Y:S02]  /*f4f0*/  ISETP.LT.AND P3, PT, R7, c[0x0][0x17c], !P0 ;  /* 0x00005f0007007a0c */ /* 0x000fe40004761270 */
[----:B------:R-:W-:Y:S02]  /*f500*/  LEA.HI.X.SX32 R13, R13, R2, 0x2, P6 ;  /* 0x000000020d0d7211 */ /* 0x000fe400030f16ff */
[----:B------:R-:W-:Y:S02]  /*f510*/  IADD3 R7, R5, 0x20, RZ ;  /* 0x0000002005077810 */ /* 0x000fe40007ffe0ff */
[----:B------:R-:W-:Y:S01]  /*f520*/  LEA R28, P6, R29, R0, 0x2 ;  /* 0x000000001d1c7211 */ /* 0x000fe200078c10ff */
[----:B------:R-:W-:Y:S01]  /*f530*/  @P1 STG.E [R16.64], R14 ;  /* 0x0000000e10001986 */ /* 0x000fe2000c101904 */
[----:B------:R-:W-:-:S02]  /*f540*/  ISETP.LT.AND P5, PT, R7, c[0x0][0x17c], !P0 ;  /* 0x00005f0007007a0c */ /* 0x000fc400047a1270 */
[C---:B---3--:R-:W-:Y:S01]  /*f550*/  IADD3 R9, R29.reuse, c[0x0][0x198], RZ ;  /* 0x000066001d097a10 */ /* 0x048fe20007ffe0ff */
[----:B------:R-:W3:Y:S01]  /*f560*/  LDS.128 R16, [R32] ;  /* 0x0000000020107984 */ /* 0x000ee20000000c00 */
        /* <DEDUP_REMOVED lines=8> */
[----:B------:R-:W-:Y:S01]  /*f5f0*/  LEA R30, P6, R31, R0, 0x2 ;  /* 0x000000001f1e7211 */ /* 0x000fe200078c10ff */
[----:B------:R5:W-:Y:S01]  /*f600*/  @P2 STG.E [R28.64], R10 ;  /* 0x0000000a1c002986 */ /* 0x000be2000c101904 */
[----:B------:R-:W-:Y:S02]  /*f610*/  ISETP.LT.AND P4, PT, R7, c[0x0][0x17c], !P0 ;  /* 0x00005f0007007a0c */ /* 0x000fe40004781270 */
[C---:B----4-:R-:W-:Y:S02]  /*f620*/  IADD3 R13, R31.reuse, c[0x0][0x198], RZ ;  /* 0x000066001f0d7a10 */ /* 0x050fe40007ffe0ff */
[----:B------:R-:W-:-:S02]  /*f630*/  LEA.HI.X.SX32 R31, R31, R2, 0x2, P6 ;  /* 0x000000021f1f7211 */ /* 0x000fc400030f16ff */
[----:B------:R-:W-:Y:S02]  /*f640*/  IADD3 R7, R5, 0x23, RZ ;  /* 0x0000002305077810 */ /* 0x000fe40007ffe0ff */
[C---:B-----5:R-:W-:Y:S02]  /*f650*/  LEA R28, P6, R13.reuse, R0, 0x2 ;  /* 0x000000000d1c7211 */ /* 0x060fe400078c10ff */
[----:B------:R-:W-:Y:S02]  /*f660*/  IADD3 R33, R13, c[0x0][0x198], RZ ;  /* 0x000066000d217a10 */ /* 0x000fe40007ffe0ff */
[----:B------:R-:W-:Y:S02]  /*f670*/  ISETP.LT.AND P2, PT, R7, c[0x0][0x17c], !P0 ;  /* 0x00005f0007007a0c */ /* 0x000fe40004741270 */
[----:B------:R-:W-:Y:S02]  /*f680*/  LEA.HI.X.SX32 R29, R13, R2, 0x2, P6 ;  /* 0x000000020d1d7211 */ /* 0x000fe400030f16ff */
[----:B------:R-:W-:Y:S01]  /*f690*/  IADD3 R7, R5, 0x24, RZ ;  /* 0x0000002405077810 */ /* 0x000fe20007ffe0ff */
[----:B------:R-:W4:Y:S01]  /*f6a0*/  LDS.128 R12, [R4] ;  /* 0x00000000040c7984 */ /* 0x000f220000000c00 */
[----:B------:R-:W-:-:S03]  /*f6b0*/  LEA R34, P6, R33, R0, 0x2 ;  /* 0x0000000021227211 */ /* 0x000fc600078c10ff */
[----:B------:R5:W-:Y:S01]  /*f6c0*/  @P3 STG.E [R8.64], R11 ;  /* 0x0000000b08003986 */ /* 0x000be2000c101904 */
[----:B------:R-:W-:Y:S02]  /*f6d0*/  ISETP.LT.AND P3, PT, R7, c[0x0][0x17c], !P0 ;  /* 0x00005f0007007a0c */ /* 0x000fe40004761270 */
[----:B------:R-:W-:Y:S02]  /*f6e0*/  IADD3 R7, R5, 0x25, RZ ;  /* 0x0000002505077810 */ /* 0x000fe40007ffe0ff */
[C---:B------:R-:W-:Y:S01]  /*f6f0*/  LEA.HI.X.SX32 R35, R33.reuse, R2, 0x2, P6 ;  /* 0x0000000221237211 */ /* 0x040fe200030f16ff */
[----:B--2---:R2:W-:Y:S01]  /*f700*/  @P5 STG.E [R30.64], R24 ;  /* 0x000000181e005986 */ /* 0x0045e2000c101904 */
[----:B-----5:R-:W-:Y:S02]  /*f710*/  IADD3 R9, R33, c[0x0][0x198], RZ ;  /* 0x0000660021097a10 */ /* 0x020fe40007ffe0ff */
[----:B------:R-:W-:Y:S02]  /*f720*/  ISETP.LT.AND P5, PT, R7, c[0x0][0x17c], !P0 ;  /* 0x00005f0007007a0c */ /* 0x000fe400047a1270 */
[----:B------:R-:W-:-:S02]  /*f730*/  LEA R36, P6, R9, R0, 0x2 ;  /* 0x0000000009247211 */ /* 0x000fc400078c10ff */
[----:B------:R-:W-:Y:S02]  /*f740*/  IADD3 R11, R9, c[0x0][0x198], RZ ;  /* 0x00006600090b7a10 */ /* 0x000fe40007ffe0ff */
[----:B------:R-:W-:Y:S01]  /*f750*/  IADD3 R7, R5, 0x26, RZ ;  /* 0x0000002605077810 */ /* 0x000fe20007ffe0ff */
[----:B------:R-:W-:Y:S01]  /*f760*/  @P1 STG.E [R28.64], R25 ;  /* 0x000000191c001986 */ /* 0x000fe2000c101904 */
[----:B------:R-:W-:Y:S02]  /*f770*/  LEA.HI.X.SX32 R37, R9, R2, 0x2, P6 ;  /* 0x0000000209257211 */ /* 0x000fe400030f16ff */
[C---:B------:R-:W-:Y:S01]  /*f780*/  IADD3 R9, R11.reuse, c[0x0][0x198], RZ ;  /* 0x000066000b097a10 */ /* 0x040fe20007ffe0ff */
[----:B------:R-:W5:Y:S01]  /*f790*/  LDS.128 R28, [R3+0x800] ;  /* 0x00080000031c7984 */ /* 0x000f620000000c00 */
[----:B------:R-:W-:Y:S02]  /*f7a0*/  LEA R38, P6, R11, R0, 0x2 ;  /* 0x000000000b267211 */ /* 0x000fe400078c10ff */
[----:B------:R-:W-:Y:S01]  /*f7b0*/  ISETP.LT.AND P1, PT, R7, c[0x0][0x17c], !P0 ;  /* 0x00005f0007007a0c */ /* 0x000fe20004721270 */
[----:B-1----:R1:W-:Y:S01]  /*f7c0*/  @P4 STG.E [R34.64], R20 ;  /* 0x0000001422004986 */ /* 0x0023e2000c101904 */
[----:B------:R-:W-:-:S02]  /*f7d0*/  IADD3 R7, R5, 0x27, RZ ;  /* 0x0000002705077810 */ /* 0x000fc40007ffe0ff */
[----:B------:R-:W-:Y:S02]  /*f7e0*/  LEA.HI.X.SX32 R39, R11, R2, 0x2, P6 ;  /* 0x000000020b277211 */ /* 0x000fe400030f16ff */
[----:B--2---:R-:W-:Y:S02]  /*f7f0*/  LEA R24, P6, R9, R0, 0x2 ;  /* 0x0000000009187211 */ /* 0x004fe400078c10ff */
[----:B------:R-:W-:Y:S02]  /*f800*/  ISETP.LT.AND P4, PT, R7, c[0x0][0x17c], !P0 ;  /* 0x00005f0007007a0c */ /* 0x000fe40004781270 */
[----:B-1----:R-:W-:Y:S02]  /*f810*/  IADD3 R35, R9, c[0x0][0x198], RZ ;  /* 0x0000660009237a10 */ /* 0x002fe40007ffe0ff */
[----:B------:R-:W-:Y:S02]  /*f820*/  IADD3 R7, R5, 0x28, RZ ;  /* 0x0000002805077810 */ /* 0x000fe40007ffe0ff */
[----:B------:R-:W-:Y:S01]  /*f830*/  IADD3 R3, R35, c[0x0][0x198], RZ ;  /* 0x0000660023037a10 */ /* 0x000fe20007ffe0ff */
[----:B------:R1:W-:Y:S01]  /*f840*/  @P2 STG.E [R36.64], R21 ;  /* 0x0000001524002986 */ /* 0x0003e2000c101904 */
[----:B------:R-:W-:-:S02]  /*f850*/  LEA.HI.X.SX32 R25, R9, R2, 0x2, P6 ;  /* 0x0000000209197211 */ /* 0x000fc400030f16ff */
[----:B------:R-:W-:Y:S01]  /*f860*/  ISETP.LT.AND P2, PT, R7, c[0x0][0x17c], !P0 ;  /* 0x00005f0007007a0c */ /* 0x000fe20004741270 */
[----:B---3--:R2:W-:Y:S01]  /*f870*/  @P3 STG.E [R38.64], R16 ;  /* 0x0000001026003986 */ /* 0x0085e2000c101904 */
[----:B------:R-:W-:-:S03]  /*f880*/  LEA R20, P3, R3, R0, 0x2 ;  /* 0x0000000003147211 */ /* 0x000fc600078610ff */
[----:B------:R-:W3:Y:S01]  /*f890*/  LDS.128 R8, [R6+0x800] ;  /* 0x0008000006087984 */ /* 0x000ee20000000c00 */
[C---:B------:R-:W-:Y:S02]  /*f8a0*/  IADD3 R7, R5.reuse, 0x2a, RZ ;  /* 0x0000002a05077810 */ /* 0x040fe40007ffe0ff */
[----:B------:R-:W-:Y:S02]  /*f8b0*/  IADD3 R33, R5, 0x29, RZ ;  /* 0x0000002905217810 */ /* 0x000fe40007ffe0ff */
[----:B------:R-:W-:Y:S02]  /*f8c0*/  LEA R40, P6, R35, R0, 0x2 ;  /* 0x0000000023287211 */ /* 0x000fe400078c10ff */
[----:B-1----:R-:W-:Y:S02]  /*f8d0*/  LEA.HI.X.SX32 R21, R3, R2, 0x2, P3 ;  /* 0x0000000203157211 */ /* 0x002fe400018f16ff */
[----:B------:R-:W-:Y:S01]  /*f8e0*/  ISETP.LT.AND P3, PT, R7, c[0x0][0x17c], !P0 ;  /* 0x00005f0007007a0c */ /* 0x000fe20004761270 */
[----:B------:R1:W-:Y:S01]  /*f8f0*/  @P5 STG.E [R24.64], R17 ;  /* 0x0000001118005986 */ /* 0x0003e2000c101904 */
[----:B------:R-:W-:-:S02]  /*f900*/  IADD3 R7, R3, c[0x0][0x198], RZ ;  /* 0x0000660003077a10 */ /* 0x000fc40007ffe0ff */
[----:B------:R-:W-:Y:S02]  /*f910*/  LEA.HI.X.SX32 R41, R35, R2, 0x2, P6 ;  /* 0x0000000223297211 */ /* 0x000fe400030f16ff */
[----:B------:R-:W-:Y:S02]  /*f920*/  ISETP.LT.AND P5, PT, R33, c[0x0][0x17c], !P0 ;  /* 0x00005f0021007a0c */ /* 0x000fe400047a1270 */
[----:B------:R-:W3:Y:S01]  /*f930*/  LDS.128 R32, [R32+0x800] ;  /* 0x0008000020207984 */ /* 0x000ee20000000c00 */
[----:B------:R-:W-:Y:S02]  /*f940*/  IADD3 R37, R7, c[0x0][0x198], RZ ;  /* 0x0000660007257a10 */ /* 0x000fe40007ffe0ff */
[----:B------:R-:W-:Y:S02]  /*f950*/  IADD3 R36, R5, 0x2b, RZ ;  /* 0x0000002b05247810 */ /* 0x000fe40007ffe0ff */
[C---:B--2---:R-:W-:Y:S01]  /*f960*/  LEA R16, P6, R37.reuse, R0, 0x2 ;  /* 0x0000000025107211 */ /* 0x044fe200078c10ff */
[----:B----4-:R2:W-:Y:S01]  /*f970*/  @P1 STG.E [R40.64], R12 ;  /* 0x0000000c28001986 */ /* 0x0105e2000c101904 */
[----:B-1----:R-:W-:-:S02]  /*f980*/  IADD3 R25, R37, c[0x0][0x198], RZ ;  /* 0x0000660025197a10 */ /* 0x002fc40007ffe0ff */
[----:B------:R-:W-:Y:S01]  /*f990*/  LEA.HI.X.SX32 R17, R37, R2, 0x2, P6 ;  /* 0x0000000225117211 */ /* 0x000fe200030f16ff */
[----:B------:R1:W-:Y:S01]  /*f9a0*/  @P4 STG.E [R20.64], R13 ;  /* 0x0000000d14004986 */ /* 0x0003e2000c101904 */
[----:B------:R-:W-:Y:S02]  /*f9b0*/  ISETP.LT.AND P4, PT, R36, c[0x0][0x17c], !P0 ;  /* 0x00005f0024007a0c */ /* 0x000fe40004781270 */
[C---:B------:R-:W-:Y:S01]  /*f9c0*/  LEA R6, P1, R7.reuse, R0, 0x2 ;  /* 0x0000000007067211 */ /* 0x040fe200078210ff */
[----:B------:R-:W4:Y:S03]  /*f9d0*/  LDS.128 R36, [R4+0x800] ;  /* 0x0008000004247984 */ /* 0x000f260000000c00 */
[----:B------:R-:W-:Y:S02]  /*f9e0*/  LEA.HI.X.SX32 R7, R7, R2, 0x2, P1 ;  /* 0x0000000207077211 */ /* 0x000fe400008f16ff */
[----:B--2---:R-:W-:-:S03]  /*f9f0*/  IADD3 R41, R25, c[0x0][0x198], RZ ;  /* 0x0000660019297a10 */ /* 0x004fc60007ffe0ff */
[----:B-----5:R-:W-:Y:S01]  /*fa00*/  @P2 STG.E [R6.64], R28 ;  /* 0x0000001c06002986 */ /* 0x020fe2000c101904 */
[----:B-1----:R-:W-:Y:S02]  /*fa10*/  IADD3 R21, R5, 0x2d, RZ ;  /* 0x0000002d05157810 */ /* 0x002fe40007ffe0ff */
[-C--:B------:R-:W-:Y:S02]  /*fa20*/  LEA R12, P2, R25, R0.reuse, 0x2 ;  /* 0x00000000190c7211 */ /* 0x080fe400078410ff */
[----:B------:R-:W-:Y:S01]  /*fa30*/  LEA R20, P6, R41, R0, 0x2 ;  /* 0x0000000029147211 */ /* 0x000fe200078c10ff */
[----:B------:R1:W-:Y:S01]  /*fa40*/  @P5 STG.E [R16.64], R29 ;  /* 0x0000001d10005986 */ /* 0x0003e2000c101904 */
[----:B------:R-:W-:Y:S02]  /*fa50*/  IADD3 R3, R5, 0x2c, RZ ;  /* 0x0000002c05037810 */ /* 0x000fe40007ffe0ff */
[----:B------:R-:W-:Y:S02]  /*fa60*/  ISETP.LT.AND P5, PT, R21, c[0x0][0x17c], !P0 ;  /* 0x00005f0015007a0c */ /* 0x000fe400047a1270 */
[----:B------:R-:W-:-:S02]  /*fa70*/  LEA.HI.X.SX32 R13, R25, R2, 0x2, P2 ;  /* 0x00000002190d7211 */ /* 0x000fc400010f16ff */
[C---:B------:R-:W-:Y:S02]  /*fa80*/  LEA.HI.X.SX32 R21, R41.reuse, R2, 0x2, P6 ;  /* 0x0000000229157211 */ /* 0x040fe400030f16ff */
[----:B------:R-:W-:Y:S02]  /*fa90*/  IADD3 R41, R41, c[0x0][0x198], RZ ;  /* 0x0000660029297a10 */ /* 0x000fe40007ffe0ff */
[----:B------:R-:W-:Y:S01]  /*faa0*/  ISETP.LT.AND P1, PT, R3, c[0x0][0x17c], !P0 ;  /* 0x00005f0003007a0c */ /* 0x000fe20004721270 */
[----:B---3--:R2:W-:Y:S01]  /*fab0*/  @P3 STG.E [R12.64], R8 ;  /* 0x000000080c003986 */ /* 0x0085e2000c101904 */
[C---:B-1----:R-:W-:Y:S02]  /*fac0*/  IADD3 R17, R41.reuse, c[0x0][0x198], RZ ;  /* 0x0000660029117a10 */ /* 0x042fe40007ffe0ff */
[----:B------:R-:W-:Y:S02]  /*fad0*/  LEA R6, P3, R41, R0, 0x2 ;  /* 0x0000000029067211 */ /* 0x000fe400078610ff */
[----:B------:R-:W-:-:S02]  /*fae0*/  IADD3 R3, R5, 0x2e, RZ ;  /* 0x0000002e05037810 */ /* 0x000fc40007ffe0ff */
[----:B------:R-:W-:Y:S02]  /*faf0*/  IADD3 R25, R17, c[0x0][0x198], RZ ;  /* 0x0000660011197a10 */ /* 0x000fe40007ffe0ff */
[----:B------:R-:W-:Y:S01]  /*fb00*/  LEA.HI.X.SX32 R7, R41, R2, 0x2, P3 ;  /* 0x0000000229077211 */ /* 0x000fe200018f16ff */
[----:B------:R1:W-:Y:S01]  /*fb10*/  @P4 STG.E [R20.64], R9 ;  /* 0x0000000914004986 */ /* 0x0003e2000c101904 */
[----:B------:R-:W-:Y:S02]  /*fb20*/  ISETP.LT.AND P2, PT, R3, c[0x0][0x17c], !P0 ;  /* 0x00005f0003007a0c */ /* 0x000fe40004741270 */
[-C--:B------:R-:W-:Y:S01]  /*fb30*/  LEA R16, P6, R17, R0.reuse, 0x2 ;  /* 0x0000000011107211 */ /* 0x080fe200078c10ff */
[----:B------:R3:W-:Y:S01]  /*fb40*/  @P1 STG.E [R6.64], R32 ;  /* 0x0000002006001986 */ /* 0x0007e2000c101904 */
[----:B--2---:R-:W-:Y:S02]  /*fb50*/  LEA R8, P1, R25, R0, 0x2 ;  /* 0x0000000019087211 */ /* 0x004fe400078210ff */
[----:B------:R-:W-:-:S02]  /*fb60*/  LEA.HI.X.SX32 R17, R17, R2, 0x2, P6 ;  /* 0x0000000211117211 */ /* 0x000fc400030f16ff */
[----:B-1----:R-:W-:-:S04]  /*fb70*/  IADD3 R21, R25, c[0x0][0x198], RZ ;  /* 0x0000660019157a10 */ /* 0x002fc80007ffe0ff */
[----:B------:R-:W-:Y:S02]  /*fb80*/  LEA R12, P6, R21, R0, 0x2 ;  /* 0x00000000150c7211 */ /* 0x000fe400078c10ff */
[-C--:B------:R-:W-:Y:S02]  /*fb90*/  LEA.HI.X.SX32 R9, R25, R2.reuse, 0x2, P1 ;  /* 0x0000000219097211 */ /* 0x080fe400008f16ff */
[----:B------:R-:W-:Y:S02]  /*fba0*/  IADD3 R4, R5, 0x2f, RZ ;  /* 0x0000002f05047810 */ /* 0x000fe40007ffe0ff */
[C---:B------:R-:W-:Y:S02]  /*fbb0*/  LEA.HI.X.SX32 R13, R21.reuse, R2, 0x2, P6 ;  /* 0x00000002150d7211 */ /* 0x040fe400030f16ff */
[----:B------:R-:W-:Y:S01]  /*fbc0*/  IADD3 R21, R21, c[0x0][0x198], RZ ;  /* 0x0000660015157a10 */ /* 0x000fe20007ffe0ff */
[----:B------:R1:W-:Y:S01]  /*fbd0*/  @P5 STG.E [R16.64], R33 ;  /* 0x0000002110005986 */ /* 0x0003e2000c101904 */
[----:B------:R-:W-:-:S02]  /*fbe0*/  IADD3 R3, R5, 0x30, RZ ;  /* 0x0000003005037810 */ /* 0x000fc40007ffe0ff */
[----:B------:R-:W-:Y:S01]  /*fbf0*/  ISETP.LT.AND P4, PT, R4, c[0x0][0x17c], !P0 ;  /* 0x00005f0004007a0c */ /* 0x000fe20004781270 */
[----:B----4-:R2:W-:Y:S01]  /*fc00*/  @P2 STG.E [R8.64], R36 ;  /* 0x0000002408002986 */ /* 0x0105e2000c101904 */
[----:B---3--:R-:W-:Y:S02]  /*fc10*/  LEA R6, P2, R21, R0, 0x2 ;  /* 0x0000000015067211 */ /* 0x008fe400078410ff */
[----:B------:R-:W-:Y:S02]  /*fc20*/  ISETP.LT.AND P3, PT, R3, c[0x0][0x17c], !P0 ;  /* 0x00005f0003007a0c */ /* 0x000fe40004761270 */
[----:B------:R-:W-:Y:S02]  /*fc30*/  IADD3 R4, R5, 0x31, RZ ;  /* 0x0000003105047810 */ /* 0x000fe40007ffe0ff */
[C---:B-1----:R-:W-:Y:S02]  /*fc40*/  IADD3 R17, R21.reuse, c[0x0][0x198], RZ ;  /* 0x0000660015117a10 */ /* 0x042fe40007ffe0ff */
[----:B------:R-:W-:-:S02]  /*fc50*/  LEA.HI.X.SX32 R7, R21, R2, 0x2, P2 ;  /* 0x0000000215077211 */ /* 0x000fc400010f16ff */
[----:B------:R-:W-:Y:S02]  /*fc60*/  IADD3 R21, R17, c[0x0][0x198], RZ ;  /* 0x0000660011157a10 */ /* 0x000fe40007ffe0ff */
[----:B------:R-:W-:Y:S02]  /*fc70*/  IADD3 R3, R5, 0x32, RZ ;  /* 0x0000003205037810 */ /* 0x000fe40007ffe0ff */
[----:B------:R-:W-:Y:S02]  /*fc80*/  ISETP.LT.AND P5, PT, R4, c[0x0][0x17c], !P0 ;  /* 0x00005f0004007a0c */ /* 0x000fe400047a1270 */
[----:B------:R-:W-:Y:S02]  /*fc90*/  LEA R16, P6, R17, R0, 0x2 ;  /* 0x0000000011107211 */ /* 0x000fe400078c10ff */
[----:B------:R-:W-:Y:S01]  /*fca0*/  IADD3 R25, R21, c[0x0][0x198], RZ ;  /* 0x0000660015197a10 */ /* 0x000fe20007ffe0ff */
[----:B------:R1:W-:Y:S01]  /*fcb0*/  @P4 STG.E [R12.64], R37 ;  /* 0x000000250c004986 */ /* 0x0003e2000c101904 */
[----:B------:R-:W-:-:S02]  /*fcc0*/  ISETP.LT.AND P1, PT, R3, c[0x0][0x17c], !P0 ;  /* 0x00005f0003007a0c */ /* 0x000fc40004721270 */
[----:B------:R-:W-:Y:S01]  /*fcd0*/  LEA.HI.X.SX32 R17, R17, R2, 0x2, P6 ;  /* 0x0000000211117211 */ /* 0x000fe200030f16ff */
[----:B------:R3:W-:Y:S01]  /*fce0*/  @P3 STG.E [R6.64], R26 ;  /* 0x0000001a06003986 */ /* 0x0007e2000c101904 */
[----:B------:R-:W-:Y:S02]  /*fcf0*/  IADD3 R4, R5, 0x33, RZ ;  /* 0x0000003305047810 */ /* 0x000fe40007ffe0ff */
[-C--:B--2---:R-:W-:Y:S02]  /*fd00*/  LEA R8, P3, R21, R0.reuse, 0x2 ;  /* 0x0000000015087211 */ /* 0x084fe400078610ff */
[----:B-1----:R-:W-:Y:S02]  /*fd10*/  LEA R12, P6, R25, R0, 0x2 ;  /* 0x00000000190c7211 */ /* 0x002fe400078c10ff */
[----:B------:R-:W-:Y:S02]  /*fd20*/  IADD3 R3, R5, 0x34, RZ ;  /* 0x0000003405037810 */ /* 0x000fe40007ffe0ff */
[----:B------:R-:W-:-:S02]  /*fd30*/  ISETP.LT.AND P4, PT, R4, c[0x0][0x17c], !P0 ;  /* 0x00005f0004007a0c */ /* 0x000fc40004781270 */
[-C--:B------:R-:W-:Y:S02]  /*fd40*/  LEA.HI.X.SX32 R13, R25, R2.reuse, 0x2, P6 ;  /* 0x00000002190d7211 */ /* 0x080fe400030f16ff */
[----:B------:R-:W-:Y:S02]  /*fd50*/  IADD3 R4, R5, 0x35, RZ ;  /* 0x0000003505047810 */ /* 0x000fe40007ffe0ff */
[----:B------:R-:W-:Y:S02]  /*fd60*/  IADD3 R25, R25, c[0x0][0x198], RZ ;  /* 0x0000660019197a10 */ /* 0x000fe40007ffe0ff */
[----:B------:R-:W-:Y:S01]  /*fd70*/  LEA.HI.X.SX32 R9, R21, R2, 0x2, P3 ;  /* 0x0000000215097211 */ /* 0x000fe200018f16ff */
[----:B------:R1:W-:Y:S01]  /*fd80*/  @P5 STG.E [R16.64], R27 ;  /* 0x0000001b10005986 */ /* 0x0003e2000c101904 */
[----:B------:R-:W-:Y:S02]  /*fd90*/  ISETP.LT.AND P2, PT, R3, c[0x0][0x17c], !P0 ;  /* 0x00005f0003007a0c */ /* 0x000fe40004741270 */
[----:B------:R-:W-:Y:S01]  /*fda0*/  ISETP.LT.AND P5, PT, R4, c[0x0][0x17c], !P0 ;  /* 0x00005f0004007a0c */ /* 0x000fe200047a1270 */
[----:B------:R-:W-:Y:S01]  /*fdb0*/  @P1 STG.E [R8.64], R22 ;  /* 0x0000001608001986 */ /* 0x000fe2000c101904 */
[----:B---3--:R-:W-:-:S02]  /*fdc0*/  LEA R6, P1, R25, R0, 0x2 ;  /* 0x0000000019067211 */ /* 0x008fc400078210ff */
[----:B-1----:R-:W-:-:S04]  /*fdd0*/  IADD3 R17, R25, c[0x0][0x198], RZ ;  /* 0x0000660019117a10 */ /* 0x002fc80007ffe0ff */
[C---:B------:R-:W-:Y:S02]  /*fde0*/  LEA R16, P6, R17.reuse, R0, 0x2 ;  /* 0x0000000011107211 */ /* 0x040fe400078c10ff */
[----:B------:R-:W-:Y:S02]  /*fdf0*/  IADD3 R21, R17, c[0x0][0x198], RZ ;  /* 0x0000660011157a10 */ /* 0x000fe40007ffe0ff */
[-C--:B------:R-:W-:Y:S01]  /*fe00*/  LEA.HI.X.SX32 R7, R25, R2.reuse, 0x2, P1 ;  /* 0x0000000219077211 */ /* 0x080fe200008f16ff */
[----:B------:R1:W-:Y:S01]  /*fe10*/  @P4 STG.E [R12.64], R23 ;  /* 0x000000170c004986 */ /* 0x0003e2000c101904 */
[----:B------:R-:W-:Y:S02]  /*fe20*/  LEA.HI.X.SX32 R17, R17, R2, 0x2, P6 ;  /* 0x0000000211117211 */ /* 0x000fe400030f16ff */
[C---:B------:R-:W-:Y:S01]  /*fe30*/  IADD3 R3, R5.reuse, 0x36, RZ ;  /* 0x0000003605037810 */ /* 0x040fe20007ffe0ff */
[----:B------:R-:W-:Y:S01]  /*fe40*/  @P2 STG.E [R6.64], R18 ;  /* 0x0000001206002986 */ /* 0x000fe2000c101904 */
[----:B------:R-:W-:-:S02]  /*fe50*/  IADD3 R4, R5, 0x37, RZ ;  /* 0x0000003705047810 */ /* 0x000fc40007ffe0ff */
[----:B------:R-:W-:Y:S01]  /*fe60*/  ISETP.LT.AND P3, PT, R3, c[0x0][0x17c], !P0 ;  /* 0x00005f0003007a0c */ /* 0x000fe20004761270 */
[----:B------:R2:W-:Y:S01]  /*fe70*/  @P5 STG.E [R16.64], R19 ;  /* 0x0000001310005986 */ /* 0x0005e2000c101904 */
[----:B-1----:R-:W-:-:S04]  /*fe80*/  IADD3 R23, R21, c[0x0][0x198], RZ ;  /* 0x0000660015177a10 */ /* 0x002fc80007ffe0ff */
[-C--:B------:R-:W-:Y:S02]  /*fe90*/  LEA R12, P5, R23, R0.reuse, 0x2 ;  /* 0x00000000170c7211 */ /* 0x080fe400078a10ff */
[----:B------:R-:W-:Y:S02]  /*fea0*/  ISETP.LT.AND P4, PT, R4, c[0x0][0x17c], !P0 ;  /* 0x00005f0004007a0c */ /* 0x000fe40004781270 */
[----:B------:R-:W-:Y:S02]  /*feb0*/  LEA R8, P2, R21, R0, 0x2 ;  /* 0x0000000015087211 */ /* 0x000fe400078410ff */
[----:B------:R-:W-:Y:S02]  /*fec0*/  LEA.HI.X.SX32 R13, R23, R2, 0x2, P5 ;  /* 0x00000002170d7211 */ /* 0x000fe400028f16ff */
[----:B------:R-:W-:Y:S02]  /*fed0*/  IADD3 R3, R5, 0x38, RZ ;  /* 0x0000003805037810 */ /* 0x000fe40007ffe0ff */
[----:B------:R-:W-:-:S02]  /*fee0*/  IADD3 R23, R23, c[0x0][0x198], RZ ;  /* 0x0000660017177a10 */ /* 0x000fc40007ffe0ff */
[----:B------:R-:W-:Y:S02]  /*fef0*/  IADD3 R4, R5, 0x39, RZ ;  /* 0x0000003905047810 */ /* 0x000fe40007ffe0ff */
[----:B------:R-:W-:Y:S02]  /*ff00*/  LEA.HI.X.SX32 R9, R21, R2, 0x2, P2 ;  /* 0x0000000215097211 */ /* 0x000fe400010f16ff */
[----:B------:R-:W-:Y:S02]  /*ff10*/  ISETP.LT.AND P1, PT, R3, c[0x0][0x17c], !P0 ;  /* 0x00005f0003007a0c */ /* 0x000fe40004721270 */
[----:B--2---:R-:W-:Y:S02]  /*ff20*/  IADD3 R17, R23, c[0x0][0x198], RZ ;  /* 0x0000660017117a10 */ /* 0x004fe40007ffe0ff */
[----:B------:R-:W-:Y:S02]  /*ff30*/  IADD3 R3, R5, 0x3a, RZ ;  /* 0x0000003a05037810 */ /* 0x000fe40007ffe0ff */
[----:B------:R-:W-:Y:S01]  /*ff40*/  ISETP.LT.AND P2, PT, R4, c[0x0][0x17c], !P0 ;  /* 0x00005f0004007a0c */ /* 0x000fe20004741270 */
[----:B------:R-:W-:Y:S01]  /*ff50*/  @P3 STG.E [R8.64], R14 ;  /* 0x0000000e08003986 */ /* 0x000fe2000c101904 */
[----:B------:R-:W-:-:S02]  /*ff60*/  LEA R6, P3, R23, R0, 0x2 ;  /* 0x0000000017067211 */ /* 0x000fc400078610ff */
[----:B------:R-:W-:Y:S02]  /*ff70*/  IADD3 R19, R17, c[0x0][0x198], RZ ;  /* 0x0000660011137a10 */ /* 0x000fe40007ffe0ff */
[----:B------:R-:W-:Y:S02]  /*ff80*/  ISETP.LT.AND P5, PT, R3, c[0x0][0x17c], !P0 ;  /* 0x00005f0003007a0c */ /* 0x000fe400047a1270 */
[----:B------:R-:W-:Y:S01]  /*ff90*/  LEA R16, P6, R17, R0, 0x2 ;  /* 0x0000000011107211 */ /* 0x000fe200078c10ff */
[----:B------:R1:W-:Y:S01]  /*ffa0*/  @P4 STG.E [R12.64], R15 ;  /* 0x0000000f0c004986 */ /* 0x0003e2000c101904 */
[----:B------:R-:W-:Y:S02]  /*ffb0*/  IADD3 R3, R5, 0x3c, RZ ;  /* 0x0000003c05037810 */ /* 0x000fe40007ffe0ff */
[-C--:B------:R-:W-:Y:S02]  /*ffc0*/  LEA.HI.X.SX32 R7, R23, R2.reuse, 0x2, P3 ;  /* 0x0000000217077211 */ /* 0x080fe400018f16ff */
[----:B------:R-:W-:-:S02]  /*ffd0*/  LEA.HI.X.SX32 R17, R17, R2, 0x2, P6 ;  /* 0x0000000211117211 */ /* 0x000fc400030f16ff */
[----:B------:R-:W-:Y:S02]  /*ffe0*/  ISETP.LT.AND P3, PT, R3, c[0x0][0x17c], !P0 ;  /* 0x00005f0003007a0c */ /* 0x000fe40004761270 */
[----:B------:R-:W-:Y:S02]  /*fff0*/  IADD3 R3, R5, 0x3d, RZ ;  /* 0x0000003d05037810 */ /* 0x000fe40007ffe0ff */
[C---:B-1----:R-:W-:Y:S01]  /*10000*/  IADD3 R13, R19.reuse, c[0x0][0x198], RZ ;  /* 0x00006600130d7a10 */ /* 0x042fe20007ffe0ff */
[----:B------:R1:W-:Y:S01]  /*10010*/  @P1 STG.E [R6.64], R30 ;  /* 0x0000001e06001986 */ /* 0x0003e2000c101904 */
[-C--:B------:R-:W-:Y:S02]  /*10020*/  LEA R8, P1, R19, R0.reuse, 0x2 ;  /* 0x0000000013087211 */ /* 0x080fe400078210ff */
[C---:B------:R-:W-:Y:S01]  /*10030*/  IADD3 R15, R13.reuse, c[0x0][0x198], RZ ;  /* 0x000066000d0f7a10 */ /* 0x040fe20007ffe0ff */
[----:B------:R2:W-:Y:S01]  /*10040*/  @P2 STG.E [R16.64], R31 ;  /* 0x0000001f10002986 */ /* 0x0005e2000c101904 */
[----:B------:R-:W-:-:S02]  /*10050*/  LEA R12, P6, R13, R0, 0x2 ;  /* 0x000000000d0c7211 */ /* 0x000fc400078c10ff */
[----:B------:R-:W-:Y:S02]  /*10060*/  ISETP.LT.AND P2, PT, R3, c[0x0][0x17c], !P0 ;  /* 0x00005f0003007a0c */ /* 0x000fe40004741270 */
[----:B------:R-:W-:Y:S02]  /*10070*/  IADD3 R3, R15, c[0x0][0x198], RZ ;  /* 0x000066000f037a10 */ /* 0x000fe40007ffe0ff */
[-C--:B------:R-:W-:Y:S02]  /*10080*/  LEA.HI.X.SX32 R9, R19, R2.reuse, 0x2, P1 ;  /* 0x0000000213097211 */ /* 0x080fe400008f16ff */
[----:B------:R-:W-:Y:S02]  /*10090*/  LEA.HI.X.SX32 R13, R13, R2, 0x2, P6 ;  /* 0x000000020d0d7211 */ /* 0x000fe400030f16ff */
[-C--:B-1----:R-:W-:Y:S02]  /*100a0*/  LEA R6, P1, R15, R0.reuse, 0x2 ;  /* 0x000000000f067211 */ /* 0x082fe400078210ff */
[----:B------:R-:W-:-:S02]  /*100b0*/  LEA R14, P6, R3, R0, 0x2 ;  /* 0x00000000030e7211 */ /* 0x000fc400078c10ff */
[----:B------:R-:W-:Y:S02]  /*100c0*/  IADD3 R4, R5, 0x3b, RZ ;  /* 0x0000003b05047810 */ /* 0x000fe40007ffe0ff */
[-C--:B------:R-:W-:Y:S02]  /*100d0*/  LEA.HI.X.SX32 R7, R15, R2.reuse, 0x2, P1 ;  /* 0x000000020f077211 */ /* 0x080fe400008f16ff */
[----:B--2---:R-:W-:Y:S02]  /*100e0*/  IADD3 R17, R3, c[0x0][0x198], RZ ;  /* 0x0000660003117a10 */ /* 0x004fe40007ffe0ff */
[----:B------:R-:W-:Y:S02]  /*100f0*/  IADD3 R16, R5, 0x3e, RZ ;  /* 0x0000003e05107810 */ /* 0x000fe40007ffe0ff */
[----:B------:R-:W-:Y:S02]  /*10100*/  LEA.HI.X.SX32 R15, R3, R2, 0x2, P6 ;  /* 0x00000002030f7211 */ /* 0x000fe400030f16ff */
[----:B------:R-:W-:-:S02]  /*10110*/  ISETP.LT.AND P4, PT, R4, c[0x0][0x17c], !P0 ;  /* 0x00005f0004007a0c */ /* 0x000fc40004781270 */
[----:B------:R-:W-:Y:S02]  /*10120*/  IADD3 R3, R5, 0x3f, RZ ;  /* 0x0000003f05037810 */ /* 0x000fe40007ffe0ff */
[----:B------:R-:W-:Y:S02]  /*10130*/  ISETP.LT.AND P1, PT, R16, c[0x0][0x17c], !P0 ;  /* 0x00005f0010007a0c */ /* 0x000fe40004721270 */
[----:B------:R-:W-:Y:S02]  /*10140*/  ISETP.LT.AND P0, PT, R3, c[0x0][0x17c], !P0 ;  /* 0x00005f0003007a0c */ /* 0x000fe40004701270 */
[C---:B------:R-:W-:Y:S01]  /*10150*/  LEA R4, P6, R17.reuse, R0, 0x2 ;  /* 0x0000000011047211 */ /* 0x040fe200078c10ff */
[----:B------:R1:W-:Y:S01]  /*10160*/  @P5 STG.E [R8.64], R10 ;  /* 0x0000000a08005986 */ /* 0x0003e2000c101904 */
[C---:B------:R-:W-:Y:S02]  /*10170*/  IADD3 R19, R17.reuse, c[0x0][0x198], RZ ;  /* 0x0000660011137a10 */ /* 0x040fe40007ffe0ff */
[----:B------:R-:W-:Y:S01]  /*10180*/  LEA.HI.X.SX32 R5, R17, R2, 0x2, P6 ;  /* 0x0000000211057211 */ /* 0x000fe200030f16ff */
[----:B------:R1:W-:Y:S01]  /*10190*/  @P4 STG.E [R12.64], R11 ;  /* 0x0000000b0c004986 */ /* 0x0003e2000c101904 */
[----:B------:R-:W-:-:S03]  /*101a0*/  LEA R16, P6, R19, R0, 0x2 ;  /* 0x0000000013107211 */ /* 0x000fc600078c10ff */
[----:B------:R1:W-:Y:S04]  /*101b0*/  @P3 STG.E [R6.64], R34 ;  /* 0x0000002206003986 */ /* 0x0003e8000c101904 */
[----:B------:R1:W-:Y:S01]  /*101c0*/  @P2 STG.E [R14.64], R35 ;  /* 0x000000230e002986 */ /* 0x0003e2000c101904 */
[----:B------:R-:W-:-:S03]  /*101d0*/  LEA.HI.X.SX32 R17, R19, R2, 0x2, P6 ;  /* 0x0000000213117211 */ /* 0x000fc600030f16ff */
[----:B------:R1:W-:Y:S01]  /*101e0*/  @P1 STG.E [R4.64], R38 ;  /* 0x0000002604001986 */ /* 0x0003e2000c101904 */
[----:B------:R-:W-:Y:S05]  /*101f0*/  @!P0 EXIT ;  /* 0x000000000000894d */ /* 0x000fea0003800000 */
[----:B------:R-:W-:Y:S01]  /*10200*/  STG.E [R16.64], R39 ;  /* 0x0000002710007986 */ /* 0x000fe2000c101904 */
[----:B------:R-:W-:Y:S05]  /*10210*/  EXIT ;  /* 0x000000000000794d */ /* 0x000fea0003800000 */
.L_x_3:
[----:B------:R-:W-:-:S00]  /*10220*/  BRA `(.L_x_3) ;  /* 0xfffffff000007947 */ /* 0x000fc0000383ffff */
[----:B------:R-:W-:-:S00]  /*10230*/  NOP ;  /* 0x0000000000007918 */ /* 0x000fc00000000000 */
        /* <DEDUP_REMOVED lines=12> */
.L_x_4:


//--------------------- .nv.shared.matmul_kernel  --------------------------
	.section	.nv.shared.matmul_kernel,"aw",@nobits
	.sectionflags	@""
	.align	16
